//
// Generated by NVIDIA NVVM Compiler
//
// Compiler Build ID: CL-36424714
// Cuda compilation tools, release 13.0, V13.0.88
// Based on NVVM 20.0.0
//

.version 9.0
.target sm_100
.address_size 64

	// .globl	_Z18read_sample_pixelsP6uchar4iiiPiP7double3
.const .align 8 .b8 const_avg_r[256];
.const .align 8 .b8 const_avg_g[256];
.const .align 8 .b8 const_avg_b[256];
.const .align 8 .b8 const_inv_covariance_matrices[2304];

.visible .entry _Z18read_sample_pixelsP6uchar4iiiPiP7double3(
	.param .u64 .ptr .align 1 _Z18read_sample_pixelsP6uchar4iiiPiP7double3_param_0,
	.param .u32 _Z18read_sample_pixelsP6uchar4iiiPiP7double3_param_1,
	.param .u32 _Z18read_sample_pixelsP6uchar4iiiPiP7double3_param_2,
	.param .u32 _Z18read_sample_pixelsP6uchar4iiiPiP7double3_param_3,
	.param .u64 .ptr .align 1 _Z18read_sample_pixelsP6uchar4iiiPiP7double3_param_4,
	.param .u64 .ptr .align 1 _Z18read_sample_pixelsP6uchar4iiiPiP7double3_param_5
)
{
	.reg .pred 	%p<11>;
	.reg .b16 	%rs<7>;
	.reg .b32 	%r<16>;
	.reg .b64 	%rd<16>;
	.reg .b64 	%fd<4>;

	ld.param.u64 	%rd2, [_Z18read_sample_pixelsP6uchar4iiiPiP7double3_param_0];
	ld.param.u32 	%r4, [_Z18read_sample_pixelsP6uchar4iiiPiP7double3_param_1];
	ld.param.u32 	%r5, [_Z18read_sample_pixelsP6uchar4iiiPiP7double3_param_2];
	ld.param.u32 	%r6, [_Z18read_sample_pixelsP6uchar4iiiPiP7double3_param_3];
	ld.param.u64 	%rd3, [_Z18read_sample_pixelsP6uchar4iiiPiP7double3_param_4];
	ld.param.u64 	%rd4, [_Z18read_sample_pixelsP6uchar4iiiPiP7double3_param_5];
	cvta.to.global.u64 	%rd1, %rd4;
	mov.u32 	%r7, %ntid.x;
	mov.u32 	%r8, %ctaid.x;
	mov.u32 	%r9, %tid.x;
	mad.lo.s32 	%r1, %r7, %r8, %r9;
	setp.ge.s32 	%p1, %r1, %r6;
	@%p1 bra 	$L__BB0_4;
	cvta.to.global.u64 	%rd5, %rd3;
	shl.b32 	%r10, %r1, 1;
	mul.wide.s32 	%rd6, %r10, 4;
	add.s64 	%rd7, %rd5, %rd6;
	ld.global.u32 	%r2, [%rd7];
	ld.global.u32 	%r3, [%rd7+4];
	setp.lt.s32 	%p2, %r2, 0;
	setp.ge.s32 	%p3, %r2, %r4;
	or.pred  	%p4, %p2, %p3;
	setp.lt.s32 	%p5, %r3, 0;
	setp.ge.s32 	%p6, %r3, %r5;
	or.pred  	%p7, %p5, %p6;
	or.pred  	%p9, %p4, %p7;
	not.pred 	%p10, %p9;
	@%p10 bra 	$L__BB0_3;
	mul.wide.s32 	%rd13, %r1, 24;
	add.s64 	%rd14, %rd1, %rd13;
	mov.b64 	%rd15, 0;
	st.global.u64 	[%rd14], %rd15;
	st.global.u64 	[%rd14+8], %rd15;
	st.global.u64 	[%rd14+16], %rd15;
	bra.uni 	$L__BB0_4;
$L__BB0_3:
	mad.lo.s32 	%r11, %r3, %r4, %r2;
	cvta.to.global.u64 	%rd8, %rd2;
	mul.wide.s32 	%rd9, %r11, 4;
	add.s64 	%rd10, %rd8, %rd9;
	.pragma "used_bytes_mask 7";
	ld.global.u32 	%r12, [%rd10];
	bfe.u32 	%r13, %r12, 0, 8;
	cvt.u16.u32 	%rs1, %r13;
	and.b16  	%rs2, %rs1, 255;
	bfe.u32 	%r14, %r12, 8, 8;
	cvt.u16.u32 	%rs3, %r14;
	and.b16  	%rs4, %rs3, 255;
	bfe.u32 	%r15, %r12, 16, 8;
	cvt.u16.u32 	%rs5, %r15;
	and.b16  	%rs6, %rs5, 255;
	cvt.rn.f64.u16 	%fd1, %rs2;
	cvt.rn.f64.u16 	%fd2, %rs4;
	cvt.rn.f64.u16 	%fd3, %rs6;
	mul.wide.s32 	%rd11, %r1, 24;
	add.s64 	%rd12, %rd1, %rd11;
	st.global.f64 	[%rd12], %fd1;
	st.global.f64 	[%rd12+8], %fd2;
	st.global.f64 	[%rd12+16], %fd3;
$L__BB0_4:
	ret;

}
	// .globl	_Z12compute_sumsiPiP7double3PdS2_S2_
.visible .entry _Z12compute_sumsiPiP7double3PdS2_S2_(
	.param .u32 _Z12compute_sumsiPiP7double3PdS2_S2__param_0,
	.param .u64 .ptr .align 1 _Z12compute_sumsiPiP7double3PdS2_S2__param_1,
	.param .u64 .ptr .align 1 _Z12compute_sumsiPiP7double3PdS2_S2__param_2,
	.param .u64 .ptr .align 1 _Z12compute_sumsiPiP7double3PdS2_S2__param_3,
	.param .u64 .ptr .align 1 _Z12compute_sumsiPiP7double3PdS2_S2__param_4,
	.param .u64 .ptr .align 1 _Z12compute_sumsiPiP7double3PdS2_S2__param_5
)
{
	.reg .pred 	%p<5>;
	.reg .b32 	%r<7>;
	.reg .b64 	%rd<36>;
	.reg .b64 	%fd<10>;

	ld.param.u32 	%r3, [_Z12compute_sumsiPiP7double3PdS2_S2__param_0];
	ld.param.u64 	%rd13, [_Z12compute_sumsiPiP7double3PdS2_S2__param_1];
	ld.param.u64 	%rd14, [_Z12compute_sumsiPiP7double3PdS2_S2__param_2];
	ld.param.u64 	%rd15, [_Z12compute_sumsiPiP7double3PdS2_S2__param_3];
	ld.param.u64 	%rd16, [_Z12compute_sumsiPiP7double3PdS2_S2__param_4];
	ld.param.u64 	%rd17, [_Z12compute_sumsiPiP7double3PdS2_S2__param_5];
	mov.u32 	%r4, %ntid.x;
	mov.u32 	%r5, %ctaid.x;
	mov.u32 	%r6, %tid.x;
	mad.lo.s32 	%r1, %r4, %r5, %r6;
	setp.ge.s32 	%p1, %r1, %r3;
	@%p1 bra 	$L__BB1_7;
	cvta.to.global.u64 	%rd18, %rd13;
	cvta.to.global.u64 	%rd19, %rd14;
	cvta.to.global.u64 	%rd20, %rd15;
	mul.wide.s32 	%rd21, %r1, 4;
	add.s64 	%rd22, %rd18, %rd21;
	ld.global.u32 	%r2, [%rd22];
	mul.wide.s32 	%rd23, %r1, 24;
	add.s64 	%rd24, %rd19, %rd23;
	ld.global.f64 	%fd1, [%rd24];
	ld.global.f64 	%fd2, [%rd24+8];
	ld.global.f64 	%fd3, [%rd24+16];
	mul.wide.s32 	%rd25, %r2, 8;
	add.s64 	%rd1, %rd20, %rd25;
	ld.global.u64 	%rd33, [%rd1];
$L__BB1_2:
	mov.b64 	%fd4, %rd33;
	add.f64 	%fd5, %fd1, %fd4;
	mov.b64 	%rd26, %fd5;
	atom.relaxed.global.cas.b64 	%rd4, [%rd1], %rd33, %rd26;
	setp.ne.s64 	%p2, %rd33, %rd4;
	mov.u64 	%rd33, %rd4;
	@%p2 bra 	$L__BB1_2;
	cvta.to.global.u64 	%rd27, %rd16;
	add.s64 	%rd5, %rd27, %rd25;
	ld.global.u64 	%rd34, [%rd5];
$L__BB1_4:
	mov.b64 	%fd6, %rd34;
	add.f64 	%fd7, %fd2, %fd6;
	mov.b64 	%rd29, %fd7;
	atom.relaxed.global.cas.b64 	%rd8, [%rd5], %rd34, %rd29;
	setp.ne.s64 	%p3, %rd34, %rd8;
	mov.u64 	%rd34, %rd8;
	@%p3 bra 	$L__BB1_4;
	cvta.to.global.u64 	%rd30, %rd17;
	add.s64 	%rd9, %rd30, %rd25;
	ld.global.u64 	%rd35, [%rd9];
$L__BB1_6:
	mov.b64 	%fd8, %rd35;
	add.f64 	%fd9, %fd3, %fd8;
	mov.b64 	%rd32, %fd9;
	atom.relaxed.global.cas.b64 	%rd12, [%rd9], %rd35, %rd32;
	setp.ne.s64 	%p4, %rd35, %rd12;
	mov.u64 	%rd35, %rd12;
	@%p4 bra 	$L__BB1_6;
$L__BB1_7:
	ret;

}
	// .globl	_Z16compute_averagesiPdS_S_PiS_S_S_
.visible .entry _Z16compute_averagesiPdS_S_PiS_S_S_(
	.param .u32 _Z16compute_averagesiPdS_S_PiS_S_S__param_0,
	.param .u64 .ptr .align 1 _Z16compute_averagesiPdS_S_PiS_S_S__param_1,
	.param .u64 .ptr .align 1 _Z16compute_averagesiPdS_S_PiS_S_S__param_2,
	.param .u64 .ptr .align 1 _Z16compute_averagesiPdS_S_PiS_S_S__param_3,
	.param .u64 .ptr .align 1 _Z16compute_averagesiPdS_S_PiS_S_S__param_4,
	.param .u64 .ptr .align 1 _Z16compute_averagesiPdS_S_PiS_S_S__param_5,
	.param .u64 .ptr .align 1 _Z16compute_averagesiPdS_S_PiS_S_S__param_6,
	.param .u64 .ptr .align 1 _Z16compute_averagesiPdS_S_PiS_S_S__param_7
)
{
	.reg .pred 	%p<3>;
	.reg .b32 	%r<7>;
	.reg .b64 	%rd<29>;
	.reg .b64 	%fd<8>;

	ld.param.u32 	%r3, [_Z16compute_averagesiPdS_S_PiS_S_S__param_0];
	ld.param.u64 	%rd4, [_Z16compute_averagesiPdS_S_PiS_S_S__param_1];
	ld.param.u64 	%rd5, [_Z16compute_averagesiPdS_S_PiS_S_S__param_2];
	ld.param.u64 	%rd6, [_Z16compute_averagesiPdS_S_PiS_S_S__param_3];
	ld.param.u64 	%rd7, [_Z16compute_averagesiPdS_S_PiS_S_S__param_4];
	ld.param.u64 	%rd8, [_Z16compute_averagesiPdS_S_PiS_S_S__param_5];
	ld.param.u64 	%rd9, [_Z16compute_averagesiPdS_S_PiS_S_S__param_6];
	ld.param.u64 	%rd10, [_Z16compute_averagesiPdS_S_PiS_S_S__param_7];
	cvta.to.global.u64 	%rd1, %rd10;
	cvta.to.global.u64 	%rd2, %rd9;
	cvta.to.global.u64 	%rd3, %rd8;
	mov.u32 	%r4, %tid.x;
	mov.u32 	%r5, %ctaid.x;
	mov.u32 	%r6, %ntid.x;
	mad.lo.s32 	%r1, %r5, %r6, %r4;
	setp.ge.s32 	%p1, %r1, %r3;
	@%p1 bra 	$L__BB2_4;
	cvta.to.global.u64 	%rd11, %rd7;
	mul.wide.s32 	%rd12, %r1, 4;
	add.s64 	%rd13, %rd11, %rd12;
	ld.global.u32 	%r2, [%rd13];
	setp.lt.s32 	%p2, %r2, 1;
	@%p2 bra 	$L__BB2_3;
	cvta.to.global.u64 	%rd19, %rd4;
	mul.wide.s32 	%rd20, %r1, 8;
	add.s64 	%rd21, %rd19, %rd20;
	ld.global.f64 	%fd1, [%rd21];
	cvt.rn.f64.u32 	%fd2, %r2;
	div.rn.f64 	%fd3, %fd1, %fd2;
	add.s64 	%rd22, %rd3, %rd20;
	st.global.f64 	[%rd22], %fd3;
	cvta.to.global.u64 	%rd23, %rd5;
	add.s64 	%rd24, %rd23, %rd20;
	ld.global.f64 	%fd4, [%rd24];
	div.rn.f64 	%fd5, %fd4, %fd2;
	add.s64 	%rd25, %rd2, %rd20;
	st.global.f64 	[%rd25], %fd5;
	cvta.to.global.u64 	%rd26, %rd6;
	add.s64 	%rd27, %rd26, %rd20;
	ld.global.f64 	%fd6, [%rd27];
	div.rn.f64 	%fd7, %fd6, %fd2;
	add.s64 	%rd28, %rd1, %rd20;
	st.global.f64 	[%rd28], %fd7;
	bra.uni 	$L__BB2_4;
$L__BB2_3:
	mul.wide.s32 	%rd14, %r1, 8;
	add.s64 	%rd15, %rd3, %rd14;
	mov.b64 	%rd16, 0;
	st.global.u64 	[%rd15], %rd16;
	add.s64 	%rd17, %rd2, %rd14;
	st.global.u64 	[%rd17], %rd16;
	add.s64 	%rd18, %rd1, %rd14;
	st.global.u64 	[%rd18], %rd16;
$L__BB2_4:
	ret;

}
	// .globl	_Z19compute_covariancesiPiP7double3PdS2_S2_S2_
.visible .entry _Z19compute_covariancesiPiP7double3PdS2_S2_S2_(
	.param .u32 _Z19compute_covariancesiPiP7double3PdS2_S2_S2__param_0,
	.param .u64 .ptr .align 1 _Z19compute_covariancesiPiP7double3PdS2_S2_S2__param_1,
	.param .u64 .ptr .align 1 _Z19compute_covariancesiPiP7double3PdS2_S2_S2__param_2,
	.param .u64 .ptr .align 1 _Z19compute_covariancesiPiP7double3PdS2_S2_S2__param_3,
	.param .u64 .ptr .align 1 _Z19compute_covariancesiPiP7double3PdS2_S2_S2__param_4,
	.param .u64 .ptr .align 1 _Z19compute_covariancesiPiP7double3PdS2_S2_S2__param_5,
	.param .u64 .ptr .align 1 _Z19compute_covariancesiPiP7double3PdS2_S2_S2__param_6
)
{
	.reg .pred 	%p<8>;
	.reg .b32 	%r<8>;
	.reg .b64 	%rd<53>;
	.reg .b64 	%fd<28>;

	ld.param.u32 	%r2, [_Z19compute_covariancesiPiP7double3PdS2_S2_S2__param_0];
	ld.param.u64 	%rd20, [_Z19compute_covariancesiPiP7double3PdS2_S2_S2__param_1];
	ld.param.u64 	%rd21, [_Z19compute_covariancesiPiP7double3PdS2_S2_S2__param_2];
	ld.param.u64 	%rd22, [_Z19compute_covariancesiPiP7double3PdS2_S2_S2__param_3];
	ld.param.u64 	%rd23, [_Z19compute_covariancesiPiP7double3PdS2_S2_S2__param_4];
	ld.param.u64 	%rd24, [_Z19compute_covariancesiPiP7double3PdS2_S2_S2__param_5];
	ld.param.u64 	%rd25, [_Z19compute_covariancesiPiP7double3PdS2_S2_S2__param_6];
	mov.u32 	%r3, %ntid.x;
	mov.u32 	%r4, %ctaid.x;
	mov.u32 	%r5, %tid.x;
	mad.lo.s32 	%r1, %r3, %r4, %r5;
	setp.ge.s32 	%p1, %r1, %r2;
	@%p1 bra 	$L__BB3_13;
	cvta.to.global.u64 	%rd26, %rd20;
	cvta.to.global.u64 	%rd27, %rd21;
	cvta.to.global.u64 	%rd28, %rd22;
	cvta.to.global.u64 	%rd29, %rd23;
	cvta.to.global.u64 	%rd30, %rd24;
	cvta.to.global.u64 	%rd31, %rd25;
	mul.wide.s32 	%rd32, %r1, 4;
	add.s64 	%rd33, %rd26, %rd32;
	ld.global.u32 	%r6, [%rd33];
	mul.wide.s32 	%rd34, %r1, 24;
	add.s64 	%rd35, %rd27, %rd34;
	ld.global.f64 	%fd10, [%rd35];
	ld.global.f64 	%fd11, [%rd35+8];
	ld.global.f64 	%fd12, [%rd35+16];
	mul.wide.s32 	%rd36, %r6, 8;
	add.s64 	%rd37, %rd28, %rd36;
	ld.global.f64 	%fd13, [%rd37];
	add.s64 	%rd38, %rd29, %rd36;
	ld.global.f64 	%fd14, [%rd38];
	add.s64 	%rd39, %rd30, %rd36;
	ld.global.f64 	%fd15, [%rd39];
	sub.f64 	%fd1, %fd10, %fd13;
	sub.f64 	%fd2, %fd11, %fd14;
	sub.f64 	%fd3, %fd12, %fd15;
	mul.lo.s32 	%r7, %r6, 9;
	mul.wide.s32 	%rd40, %r7, 8;
	add.s64 	%rd1, %rd31, %rd40;
	mul.f64 	%fd4, %fd1, %fd1;
	ld.global.u64 	%rd47, [%rd1];
$L__BB3_2:
	mov.b64 	%fd16, %rd47;
	add.f64 	%fd17, %fd4, %fd16;
	mov.b64 	%rd41, %fd17;
	atom.relaxed.global.cas.b64 	%rd4, [%rd1], %rd47, %rd41;
	setp.ne.s64 	%p2, %rd47, %rd4;
	mov.u64 	%rd47, %rd4;
	@%p2 bra 	$L__BB3_2;
	mul.f64 	%fd5, %fd1, %fd2;
	ld.global.u64 	%rd48, [%rd1+8];
$L__BB3_4:
	mov.b64 	%fd18, %rd48;
	add.f64 	%fd19, %fd5, %fd18;
	mov.b64 	%rd42, %fd19;
	atom.relaxed.global.cas.b64 	%rd7, [%rd1+8], %rd48, %rd42;
	setp.ne.s64 	%p3, %rd48, %rd7;
	mov.u64 	%rd48, %rd7;
	@%p3 bra 	$L__BB3_4;
	mul.f64 	%fd6, %fd1, %fd3;
	ld.global.u64 	%rd49, [%rd1+16];
$L__BB3_6:
	mov.b64 	%fd20, %rd49;
	add.f64 	%fd21, %fd6, %fd20;
	mov.b64 	%rd43, %fd21;
	atom.relaxed.global.cas.b64 	%rd10, [%rd1+16], %rd49, %rd43;
	setp.ne.s64 	%p4, %rd49, %rd10;
	mov.u64 	%rd49, %rd10;
	@%p4 bra 	$L__BB3_6;
	mul.f64 	%fd7, %fd2, %fd2;
	ld.global.u64 	%rd50, [%rd1+32];
$L__BB3_8:
	mov.b64 	%fd22, %rd50;
	add.f64 	%fd23, %fd7, %fd22;
	mov.b64 	%rd44, %fd23;
	atom.relaxed.global.cas.b64 	%rd13, [%rd1+32], %rd50, %rd44;
	setp.ne.s64 	%p5, %rd50, %rd13;
	mov.u64 	%rd50, %rd13;
	@%p5 bra 	$L__BB3_8;
	mul.f64 	%fd8, %fd2, %fd3;
	ld.global.u64 	%rd51, [%rd1+40];
$L__BB3_10:
	mov.b64 	%fd24, %rd51;
	add.f64 	%fd25, %fd8, %fd24;
	mov.b64 	%rd45, %fd25;
	atom.relaxed.global.cas.b64 	%rd16, [%rd1+40], %rd51, %rd45;
	setp.ne.s64 	%p6, %rd51, %rd16;
	mov.u64 	%rd51, %rd16;
	@%p6 bra 	$L__BB3_10;
	mul.f64 	%fd9, %fd3, %fd3;
	ld.global.u64 	%rd52, [%rd1+64];
$L__BB3_12:
	mov.b64 	%fd26, %rd52;
	add.f64 	%fd27, %fd9, %fd26;
	mov.b64 	%rd46, %fd27;
	atom.relaxed.global.cas.b64 	%rd19, [%rd1+64], %rd52, %rd46;
	setp.ne.s64 	%p7, %rd52, %rd19;
	mov.u64 	%rd52, %rd19;
	@%p7 bra 	$L__BB3_12;
$L__BB3_13:
	ret;

}
	// .globl	_Z20finalize_covariancesiPdPi
.visible .entry _Z20finalize_covariancesiPdPi(
	.param .u32 _Z20finalize_covariancesiPdPi_param_0,
	.param .u64 .ptr .align 1 _Z20finalize_covariancesiPdPi_param_1,
	.param .u64 .ptr .align 1 _Z20finalize_covariancesiPdPi_param_2
)
{
	.reg .pred 	%p<3>;
	.reg .b32 	%r<10>;
	.reg .b64 	%rd<13>;
	.reg .b64 	%fd<15>;

	ld.param.u32 	%r3, [_Z20finalize_covariancesiPdPi_param_0];
	ld.param.u64 	%rd3, [_Z20finalize_covariancesiPdPi_param_1];
	ld.param.u64 	%rd2, [_Z20finalize_covariancesiPdPi_param_2];
	cvta.to.global.u64 	%rd1, %rd3;
	mov.u32 	%r4, %tid.x;
	mov.u32 	%r5, %ctaid.x;
	mov.u32 	%r6, %ntid.x;
	mad.lo.s32 	%r1, %r5, %r6, %r4;
	setp.ge.s32 	%p1, %r1, %r3;
	@%p1 bra 	$L__BB4_4;
	cvta.to.global.u64 	%rd4, %rd2;
	mul.wide.s32 	%rd5, %r1, 4;
	add.s64 	%rd6, %rd4, %rd5;
	ld.global.u32 	%r2, [%rd6];
	setp.lt.s32 	%p2, %r2, 2;
	@%p2 bra 	$L__BB4_3;
	add.s32 	%r8, %r2, -1;
	cvt.rn.f64.u32 	%fd1, %r8;
	rcp.rn.f64 	%fd2, %fd1;
	mul.lo.s32 	%r9, %r1, 9;
	mul.wide.s32 	%rd11, %r9, 8;
	add.s64 	%rd12, %rd1, %rd11;
	ld.global.f64 	%fd3, [%rd12];
	mul.f64 	%fd4, %fd2, %fd3;
	st.global.f64 	[%rd12], %fd4;
	ld.global.f64 	%fd5, [%rd12+8];
	mul.f64 	%fd6, %fd2, %fd5;
	st.global.f64 	[%rd12+8], %fd6;
	ld.global.f64 	%fd7, [%rd12+16];
	mul.f64 	%fd8, %fd2, %fd7;
	st.global.f64 	[%rd12+16], %fd8;
	ld.global.f64 	%fd9, [%rd12+32];
	mul.f64 	%fd10, %fd2, %fd9;
	st.global.f64 	[%rd12+32], %fd10;
	ld.global.f64 	%fd11, [%rd12+40];
	mul.f64 	%fd12, %fd2, %fd11;
	st.global.f64 	[%rd12+40], %fd12;
	ld.global.f64 	%fd13, [%rd12+64];
	mul.f64 	%fd14, %fd2, %fd13;
	st.global.f64 	[%rd12+64], %fd14;
	st.global.f64 	[%rd12+24], %fd6;
	st.global.f64 	[%rd12+48], %fd8;
	st.global.f64 	[%rd12+56], %fd12;
	bra.uni 	$L__BB4_4;
$L__BB4_3:
	mul.lo.s32 	%r7, %r1, 9;
	mul.wide.s32 	%rd7, %r7, 8;
	add.s64 	%rd8, %rd1, %rd7;
	mov.b64 	%rd9, 4607182418800017408;
	st.global.u64 	[%rd8], %rd9;
	mov.b64 	%rd10, 0;
	st.global.u64 	[%rd8+8], %rd10;
	st.global.u64 	[%rd8+16], %rd10;
	st.global.u64 	[%rd8+24], %rd10;
	st.global.u64 	[%rd8+32], %rd9;
	st.global.u64 	[%rd8+40], %rd10;
	st.global.u64 	[%rd8+48], %rd10;
	st.global.u64 	[%rd8+56], %rd10;
	st.global.u64 	[%rd8+64], %rd9;
$L__BB4_4:
	ret;

}
	// .globl	_Z18invert_covariancesiPdS_
.visible .entry _Z18invert_covariancesiPdS_(
	.param .u32 _Z18invert_covariancesiPdS__param_0,
	.param .u64 .ptr .align 1 _Z18invert_covariancesiPdS__param_1,
	.param .u64 .ptr .align 1 _Z18invert_covariancesiPdS__param_2
)
{
	.reg .pred 	%p<3>;
	.reg .b32 	%r<7>;
	.reg .b64 	%rd<10>;
	.reg .b64 	%fd<90>;

	ld.param.u32 	%r2, [_Z18invert_covariancesiPdS__param_0];
	ld.param.u64 	%rd3, [_Z18invert_covariancesiPdS__param_1];
	ld.param.u64 	%rd4, [_Z18invert_covariancesiPdS__param_2];
	mov.u32 	%r3, %tid.x;
	mov.u32 	%r4, %ctaid.x;
	mov.u32 	%r5, %ntid.x;
	mad.lo.s32 	%r1, %r4, %r5, %r3;
	setp.ge.s32 	%p1, %r1, %r2;
	@%p1 bra 	$L__BB5_4;
	cvta.to.global.u64 	%rd5, %rd3;
	cvta.to.global.u64 	%rd6, %rd4;
	mul.lo.s32 	%r6, %r1, 9;
	mul.wide.s32 	%rd7, %r6, 8;
	add.s64 	%rd1, %rd5, %rd7;
	add.s64 	%rd2, %rd6, %rd7;
	ld.global.f64 	%fd3, [%rd1];
	ld.global.f64 	%fd4, [%rd1+32];
	ld.global.f64 	%fd5, [%rd1+64];
	mul.f64 	%fd6, %fd4, %fd5;
	ld.global.f64 	%fd7, [%rd1+40];
	ld.global.f64 	%fd8, [%rd1+56];
	mul.f64 	%fd9, %fd7, %fd8;
	sub.f64 	%fd1, %fd6, %fd9;
	mul.f64 	%fd10, %fd3, %fd1;
	ld.global.f64 	%fd11, [%rd1+8];
	ld.global.f64 	%fd12, [%rd1+24];
	mul.f64 	%fd13, %fd12, %fd5;
	ld.global.f64 	%fd14, [%rd1+48];
	mul.f64 	%fd15, %fd7, %fd14;
	sub.f64 	%fd16, %fd13, %fd15;
	mul.f64 	%fd17, %fd11, %fd16;
	sub.f64 	%fd18, %fd10, %fd17;
	ld.global.f64 	%fd19, [%rd1+16];
	mul.f64 	%fd20, %fd12, %fd8;
	mul.f64 	%fd21, %fd4, %fd14;
	sub.f64 	%fd22, %fd20, %fd21;
	fma.rn.f64 	%fd2, %fd19, %fd22, %fd18;
	abs.f64 	%fd23, %fd2;
	setp.geu.f64 	%p2, %fd23, 0d3D719799812DEA11;
	@%p2 bra 	$L__BB5_3;
	mov.b64 	%rd8, 4607182418800017408;
	st.global.u64 	[%rd2], %rd8;
	mov.b64 	%rd9, 0;
	st.global.u64 	[%rd2+8], %rd9;
	st.global.u64 	[%rd2+16], %rd9;
	st.global.u64 	[%rd2+24], %rd9;
	st.global.u64 	[%rd2+32], %rd8;
	st.global.u64 	[%rd2+40], %rd9;
	st.global.u64 	[%rd2+48], %rd9;
	st.global.u64 	[%rd2+56], %rd9;
	st.global.u64 	[%rd2+64], %rd8;
	bra.uni 	$L__BB5_4;
$L__BB5_3:
	rcp.rn.f64 	%fd24, %fd2;
	mul.f64 	%fd25, %fd24, %fd1;
	st.global.f64 	[%rd2], %fd25;
	ld.global.f64 	%fd26, [%rd1+16];
	ld.global.f64 	%fd27, [%rd1+56];
	mul.f64 	%fd28, %fd26, %fd27;
	ld.global.f64 	%fd29, [%rd1+8];
	ld.global.f64 	%fd30, [%rd1+64];
	mul.f64 	%fd31, %fd29, %fd30;
	sub.f64 	%fd32, %fd28, %fd31;
	mul.f64 	%fd33, %fd24, %fd32;
	st.global.f64 	[%rd2+8], %fd33;
	ld.global.f64 	%fd34, [%rd1+8];
	ld.global.f64 	%fd35, [%rd1+40];
	mul.f64 	%fd36, %fd34, %fd35;
	ld.global.f64 	%fd37, [%rd1+16];
	ld.global.f64 	%fd38, [%rd1+32];
	mul.f64 	%fd39, %fd37, %fd38;
	sub.f64 	%fd40, %fd36, %fd39;
	mul.f64 	%fd41, %fd24, %fd40;
	st.global.f64 	[%rd2+16], %fd41;
	ld.global.f64 	%fd42, [%rd1+40];
	ld.global.f64 	%fd43, [%rd1+48];
	mul.f64 	%fd44, %fd42, %fd43;
	ld.global.f64 	%fd45, [%rd1+24];
	ld.global.f64 	%fd46, [%rd1+64];
	mul.f64 	%fd47, %fd45, %fd46;
	sub.f64 	%fd48, %fd44, %fd47;
	mul.f64 	%fd49, %fd24, %fd48;
	st.global.f64 	[%rd2+24], %fd49;
	ld.global.f64 	%fd50, [%rd1];
	ld.global.f64 	%fd51, [%rd1+64];
	mul.f64 	%fd52, %fd50, %fd51;
	ld.global.f64 	%fd53, [%rd1+16];
	ld.global.f64 	%fd54, [%rd1+48];
	mul.f64 	%fd55, %fd53, %fd54;
	sub.f64 	%fd56, %fd52, %fd55;
	mul.f64 	%fd57, %fd24, %fd56;
	st.global.f64 	[%rd2+32], %fd57;
	ld.global.f64 	%fd58, [%rd1+16];
	ld.global.f64 	%fd59, [%rd1+24];
	mul.f64 	%fd60, %fd58, %fd59;
	ld.global.f64 	%fd61, [%rd1];
	ld.global.f64 	%fd62, [%rd1+40];
	mul.f64 	%fd63, %fd61, %fd62;
	sub.f64 	%fd64, %fd60, %fd63;
	mul.f64 	%fd65, %fd24, %fd64;
	st.global.f64 	[%rd2+40], %fd65;
	ld.global.f64 	%fd66, [%rd1+24];
	ld.global.f64 	%fd67, [%rd1+56];
	mul.f64 	%fd68, %fd66, %fd67;
	ld.global.f64 	%fd69, [%rd1+32];
	ld.global.f64 	%fd70, [%rd1+48];
	mul.f64 	%fd71, %fd69, %fd70;
	sub.f64 	%fd72, %fd68, %fd71;
	mul.f64 	%fd73, %fd24, %fd72;
	st.global.f64 	[%rd2+48], %fd73;
	ld.global.f64 	%fd74, [%rd1+8];
	ld.global.f64 	%fd75, [%rd1+48];
	mul.f64 	%fd76, %fd74, %fd75;
	ld.global.f64 	%fd77, [%rd1];
	ld.global.f64 	%fd78, [%rd1+56];
	mul.f64 	%fd79, %fd77, %fd78;
	sub.f64 	%fd80, %fd76, %fd79;
	mul.f64 	%fd81, %fd24, %fd80;
	st.global.f64 	[%rd2+56], %fd81;
	ld.global.f64 	%fd82, [%rd1];
	ld.global.f64 	%fd83, [%rd1+32];
	mul.f64 	%fd84, %fd82, %fd83;
	ld.global.f64 	%fd85, [%rd1+8];
	ld.global.f64 	%fd86, [%rd1+24];
	mul.f64 	%fd87, %fd85, %fd86;
	sub.f64 	%fd88, %fd84, %fd87;
	mul.f64 	%fd89, %fd24, %fd88;
	st.global.f64 	[%rd2+64], %fd89;
$L__BB5_4:
	ret;

}
	// .globl	_Z15classify_kernelP6uchar4iii
.visible .entry _Z15classify_kernelP6uchar4iii(
	.param .u64 .ptr .align 1 _Z15classify_kernelP6uchar4iii_param_0,
	.param .u32 _Z15classify_kernelP6uchar4iii_param_1,
	.param .u32 _Z15classify_kernelP6uchar4iii_param_2,
	.param .u32 _Z15classify_kernelP6uchar4iii_param_3
)
{
	.reg .pred 	%p<47>;
	.reg .b16 	%rs<8>;
	.reg .b32 	%r<130>;
	.reg .b64 	%rd<49>;
	.reg .b64 	%fd<433>;

	ld.param.u64 	%rd3, [_Z15classify_kernelP6uchar4iii_param_0];
	ld.param.u32 	%r35, [_Z15classify_kernelP6uchar4iii_param_1];
	ld.param.u32 	%r36, [_Z15classify_kernelP6uchar4iii_param_2];
	ld.param.u32 	%r37, [_Z15classify_kernelP6uchar4iii_param_3];
	cvta.to.global.u64 	%rd1, %rd3;
	mov.u32 	%r38, %ntid.x;
	mov.u32 	%r39, %ctaid.x;
	mov.u32 	%r40, %tid.x;
	mad.lo.s32 	%r1, %r38, %r39, %r40;
	mov.u32 	%r41, %ntid.y;
	mov.u32 	%r42, %ctaid.y;
	mov.u32 	%r43, %tid.y;
	mad.lo.s32 	%r114, %r41, %r42, %r43;
	mov.u32 	%r44, %nctaid.x;
	mul.lo.s32 	%r3, %r38, %r44;
	mov.u32 	%r45, %nctaid.y;
	mul.lo.s32 	%r4, %r41, %r45;
	setp.ge.s32 	%p1, %r114, %r36;
	@%p1 bra 	$L__BB6_22;
	setp.gt.s32 	%p2, %r37, 0;
	@%p2 bra 	$L__BB6_2;
	bra.uni 	$L__BB6_18;
$L__BB6_2:
	and.b32  	%r5, %r37, 7;
	and.b32  	%r6, %r37, 2147483640;
	mov.u64 	%rd39, const_avg_r;
	mov.u64 	%rd41, const_avg_g;
	mov.u64 	%rd43, const_avg_b;
	mov.u64 	%rd46, const_inv_covariance_matrices;
$L__BB6_3:
	setp.lt.s32 	%p6, %r1, %r35;
	@%p6 bra 	$L__BB6_5;
$L__BB6_4:
	add.s32 	%r114, %r114, %r4;
	setp.lt.s32 	%p46, %r114, %r36;
	@%p46 bra 	$L__BB6_3;
	bra.uni 	$L__BB6_22;
$L__BB6_5:
	mov.u32 	%r115, %r1;
$L__BB6_6:
	ld.param.u64 	%rd48, [_Z15classify_kernelP6uchar4iii_param_0];
	setp.lt.u32 	%p7, %r37, 8;
	mad.lo.s32 	%r50, %r114, %r35, %r115;
	cvta.to.global.u64 	%rd6, %rd48;
	mul.wide.s32 	%rd7, %r50, 4;
	add.s64 	%rd2, %rd6, %rd7;
	.pragma "used_bytes_mask 7";
	ld.global.u32 	%r51, [%rd2];
	bfe.u32 	%r52, %r51, 0, 8;
	cvt.u16.u32 	%rs2, %r52;
	and.b16  	%rs3, %rs2, 255;
	bfe.u32 	%r53, %r51, 8, 8;
	cvt.u16.u32 	%rs4, %r53;
	and.b16  	%rs5, %rs4, 255;
	bfe.u32 	%r54, %r51, 16, 8;
	cvt.u16.u32 	%rs6, %r54;
	and.b16  	%rs7, %rs6, 255;
	cvt.rn.f64.u16 	%fd1, %rs3;
	cvt.rn.f64.u16 	%fd2, %rs5;
	cvt.rn.f64.u16 	%fd3, %rs7;
	mov.f64 	%fd430, 0d7FEFFFFFFFFFFFFF;
	mov.b32 	%r127, -1;
	mov.b32 	%r122, 0;
	@%p7 bra 	$L__BB6_9;
	mov.f64 	%fd430, 0d7FEFFFFFFFFFFFFF;
	mov.b32 	%r127, -1;
	mov.b32 	%r116, 0;
$L__BB6_8:
	.pragma "nounroll";
	mul.wide.u32 	%rd8, %r116, 8;
	mov.u64 	%rd9, const_avg_r;
	add.s64 	%rd10, %rd9, %rd8;
	ld.const.f64 	%fd13, [%rd10];
	mov.u64 	%rd11, const_avg_g;
	add.s64 	%rd12, %rd11, %rd8;
	ld.const.f64 	%fd14, [%rd12];
	mov.u64 	%rd13, const_avg_b;
	add.s64 	%rd14, %rd13, %rd8;
	ld.const.f64 	%fd15, [%rd14];
	sub.f64 	%fd16, %fd1, %fd13;
	sub.f64 	%fd17, %fd2, %fd14;
	sub.f64 	%fd18, %fd3, %fd15;
	mul.wide.u32 	%rd15, %r116, 72;
	mov.u64 	%rd16, const_inv_covariance_matrices;
	add.s64 	%rd17, %rd16, %rd15;
	ld.const.f64 	%fd19, [%rd17];
	ld.const.f64 	%fd20, [%rd17+8];
	mul.f64 	%fd21, %fd17, %fd20;
	fma.rn.f64 	%fd22, %fd16, %fd19, %fd21;
	ld.const.f64 	%fd23, [%rd17+16];
	fma.rn.f64 	%fd24, %fd18, %fd23, %fd22;
	ld.const.f64 	%fd25, [%rd17+24];
	ld.const.f64 	%fd26, [%rd17+32];
	mul.f64 	%fd27, %fd17, %fd26;
	fma.rn.f64 	%fd28, %fd16, %fd25, %fd27;
	ld.const.f64 	%fd29, [%rd17+40];
	fma.rn.f64 	%fd30, %fd18, %fd29, %fd28;
	ld.const.f64 	%fd31, [%rd17+48];
	ld.const.f64 	%fd32, [%rd17+56];
	mul.f64 	%fd33, %fd17, %fd32;
	fma.rn.f64 	%fd34, %fd16, %fd31, %fd33;
	ld.const.f64 	%fd35, [%rd17+64];
	fma.rn.f64 	%fd36, %fd18, %fd35, %fd34;
	mul.f64 	%fd37, %fd17, %fd30;
	fma.rn.f64 	%fd38, %fd16, %fd24, %fd37;
	fma.rn.f64 	%fd39, %fd18, %fd36, %fd38;
	setp.lt.f64 	%p8, %fd39, %fd430;
	setp.eq.f64 	%p9, %fd39, %fd430;
	min.s32 	%r57, %r116, %r127;
	selp.b32 	%r58, %r57, %r127, %p9;
	selp.f64 	%fd40, %fd39, %fd430, %p8;
	selp.b32 	%r59, %r116, %r58, %p8;
	add.s32 	%r60, %r116, 1;
	ld.const.f64 	%fd41, [%rd10+8];
	ld.const.f64 	%fd42, [%rd12+8];
	ld.const.f64 	%fd43, [%rd14+8];
	sub.f64 	%fd44, %fd1, %fd41;
	sub.f64 	%fd45, %fd2, %fd42;
	sub.f64 	%fd46, %fd3, %fd43;
	ld.const.f64 	%fd47, [%rd17+72];
	ld.const.f64 	%fd48, [%rd17+80];
	mul.f64 	%fd49, %fd45, %fd48;
	fma.rn.f64 	%fd50, %fd44, %fd47, %fd49;
	ld.const.f64 	%fd51, [%rd17+88];
	fma.rn.f64 	%fd52, %fd46, %fd51, %fd50;
	ld.const.f64 	%fd53, [%rd17+96];
	ld.const.f64 	%fd54, [%rd17+104];
	mul.f64 	%fd55, %fd45, %fd54;
	fma.rn.f64 	%fd56, %fd44, %fd53, %fd55;
	ld.const.f64 	%fd57, [%rd17+112];
	fma.rn.f64 	%fd58, %fd46, %fd57, %fd56;
	ld.const.f64 	%fd59, [%rd17+120];
	ld.const.f64 	%fd60, [%rd17+128];
	mul.f64 	%fd61, %fd45, %fd60;
	fma.rn.f64 	%fd62, %fd44, %fd59, %fd61;
	ld.const.f64 	%fd63, [%rd17+136];
	fma.rn.f64 	%fd64, %fd46, %fd63, %fd62;
	mul.f64 	%fd65, %fd45, %fd58;
	fma.rn.f64 	%fd66, %fd44, %fd52, %fd65;
	fma.rn.f64 	%fd67, %fd46, %fd64, %fd66;
	setp.lt.f64 	%p10, %fd67, %fd40;
	setp.eq.f64 	%p11, %fd67, %fd40;
	min.s32 	%r61, %r60, %r59;
	selp.b32 	%r62, %r61, %r59, %p11;
	selp.f64 	%fd68, %fd67, %fd40, %p10;
	selp.b32 	%r63, %r60, %r62, %p10;
	add.s32 	%r64, %r116, 2;
	ld.const.f64 	%fd69, [%rd10+16];
	ld.const.f64 	%fd70, [%rd12+16];
	ld.const.f64 	%fd71, [%rd14+16];
	sub.f64 	%fd72, %fd1, %fd69;
	sub.f64 	%fd73, %fd2, %fd70;
	sub.f64 	%fd74, %fd3, %fd71;
	ld.const.f64 	%fd75, [%rd17+144];
	ld.const.f64 	%fd76, [%rd17+152];
	mul.f64 	%fd77, %fd73, %fd76;
	fma.rn.f64 	%fd78, %fd72, %fd75, %fd77;
	ld.const.f64 	%fd79, [%rd17+160];
	fma.rn.f64 	%fd80, %fd74, %fd79, %fd78;
	ld.const.f64 	%fd81, [%rd17+168];
	ld.const.f64 	%fd82, [%rd17+176];
	mul.f64 	%fd83, %fd73, %fd82;
	fma.rn.f64 	%fd84, %fd72, %fd81, %fd83;
	ld.const.f64 	%fd85, [%rd17+184];
	fma.rn.f64 	%fd86, %fd74, %fd85, %fd84;
	ld.const.f64 	%fd87, [%rd17+192];
	ld.const.f64 	%fd88, [%rd17+200];
	mul.f64 	%fd89, %fd73, %fd88;
	fma.rn.f64 	%fd90, %fd72, %fd87, %fd89;
	ld.const.f64 	%fd91, [%rd17+208];
	fma.rn.f64 	%fd92, %fd74, %fd91, %fd90;
	mul.f64 	%fd93, %fd73, %fd86;
	fma.rn.f64 	%fd94, %fd72, %fd80, %fd93;
	fma.rn.f64 	%fd95, %fd74, %fd92, %fd94;
	setp.lt.f64 	%p12, %fd95, %fd68;
	setp.eq.f64 	%p13, %fd95, %fd68;
	min.s32 	%r65, %r64, %r63;
	selp.b32 	%r66, %r65, %r63, %p13;
	selp.f64 	%fd96, %fd95, %fd68, %p12;
	selp.b32 	%r67, %r64, %r66, %p12;
	add.s32 	%r68, %r116, 3;
	ld.const.f64 	%fd97, [%rd10+24];
	ld.const.f64 	%fd98, [%rd12+24];
	ld.const.f64 	%fd99, [%rd14+24];
	sub.f64 	%fd100, %fd1, %fd97;
	sub.f64 	%fd101, %fd2, %fd98;
	sub.f64 	%fd102, %fd3, %fd99;
	ld.const.f64 	%fd103, [%rd17+216];
	ld.const.f64 	%fd104, [%rd17+224];
	mul.f64 	%fd105, %fd101, %fd104;
	fma.rn.f64 	%fd106, %fd100, %fd103, %fd105;
	ld.const.f64 	%fd107, [%rd17+232];
	fma.rn.f64 	%fd108, %fd102, %fd107, %fd106;
	ld.const.f64 	%fd109, [%rd17+240];
	ld.const.f64 	%fd110, [%rd17+248];
	mul.f64 	%fd111, %fd101, %fd110;
	fma.rn.f64 	%fd112, %fd100, %fd109, %fd111;
	ld.const.f64 	%fd113, [%rd17+256];
	fma.rn.f64 	%fd114, %fd102, %fd113, %fd112;
	ld.const.f64 	%fd115, [%rd17+264];
	ld.const.f64 	%fd116, [%rd17+272];
	mul.f64 	%fd117, %fd101, %fd116;
	fma.rn.f64 	%fd118, %fd100, %fd115, %fd117;
	ld.const.f64 	%fd119, [%rd17+280];
	fma.rn.f64 	%fd120, %fd102, %fd119, %fd118;
	mul.f64 	%fd121, %fd101, %fd114;
	fma.rn.f64 	%fd122, %fd100, %fd108, %fd121;
	fma.rn.f64 	%fd123, %fd102, %fd120, %fd122;
	setp.lt.f64 	%p14, %fd123, %fd96;
	setp.eq.f64 	%p15, %fd123, %fd96;
	min.s32 	%r69, %r68, %r67;
	selp.b32 	%r70, %r69, %r67, %p15;
	selp.f64 	%fd124, %fd123, %fd96, %p14;
	selp.b32 	%r71, %r68, %r70, %p14;
	add.s32 	%r72, %r116, 4;
	ld.const.f64 	%fd125, [%rd10+32];
	ld.const.f64 	%fd126, [%rd12+32];
	ld.const.f64 	%fd127, [%rd14+32];
	sub.f64 	%fd128, %fd1, %fd125;
	sub.f64 	%fd129, %fd2, %fd126;
	sub.f64 	%fd130, %fd3, %fd127;
	ld.const.f64 	%fd131, [%rd17+288];
	ld.const.f64 	%fd132, [%rd17+296];
	mul.f64 	%fd133, %fd129, %fd132;
	fma.rn.f64 	%fd134, %fd128, %fd131, %fd133;
	ld.const.f64 	%fd135, [%rd17+304];
	fma.rn.f64 	%fd136, %fd130, %fd135, %fd134;
	ld.const.f64 	%fd137, [%rd17+312];
	ld.const.f64 	%fd138, [%rd17+320];
	mul.f64 	%fd139, %fd129, %fd138;
	fma.rn.f64 	%fd140, %fd128, %fd137, %fd139;
	ld.const.f64 	%fd141, [%rd17+328];
	fma.rn.f64 	%fd142, %fd130, %fd141, %fd140;
	ld.const.f64 	%fd143, [%rd17+336];
	ld.const.f64 	%fd144, [%rd17+344];
	mul.f64 	%fd145, %fd129, %fd144;
	fma.rn.f64 	%fd146, %fd128, %fd143, %fd145;
	ld.const.f64 	%fd147, [%rd17+352];
	fma.rn.f64 	%fd148, %fd130, %fd147, %fd146;
	mul.f64 	%fd149, %fd129, %fd142;
	fma.rn.f64 	%fd150, %fd128, %fd136, %fd149;
	fma.rn.f64 	%fd151, %fd130, %fd148, %fd150;
	setp.lt.f64 	%p16, %fd151, %fd124;
	setp.eq.f64 	%p17, %fd151, %fd124;
	min.s32 	%r73, %r72, %r71;
	selp.b32 	%r74, %r73, %r71, %p17;
	selp.f64 	%fd152, %fd151, %fd124, %p16;
	selp.b32 	%r75, %r72, %r74, %p16;
	add.s32 	%r76, %r116, 5;
	ld.const.f64 	%fd153, [%rd10+40];
	ld.const.f64 	%fd154, [%rd12+40];
	ld.const.f64 	%fd155, [%rd14+40];
	sub.f64 	%fd156, %fd1, %fd153;
	sub.f64 	%fd157, %fd2, %fd154;
	sub.f64 	%fd158, %fd3, %fd155;
	ld.const.f64 	%fd159, [%rd17+360];
	ld.const.f64 	%fd160, [%rd17+368];
	mul.f64 	%fd161, %fd157, %fd160;
	fma.rn.f64 	%fd162, %fd156, %fd159, %fd161;
	ld.const.f64 	%fd163, [%rd17+376];
	fma.rn.f64 	%fd164, %fd158, %fd163, %fd162;
	ld.const.f64 	%fd165, [%rd17+384];
	ld.const.f64 	%fd166, [%rd17+392];
	mul.f64 	%fd167, %fd157, %fd166;
	fma.rn.f64 	%fd168, %fd156, %fd165, %fd167;
	ld.const.f64 	%fd169, [%rd17+400];
	fma.rn.f64 	%fd170, %fd158, %fd169, %fd168;
	ld.const.f64 	%fd171, [%rd17+408];
	ld.const.f64 	%fd172, [%rd17+416];
	mul.f64 	%fd173, %fd157, %fd172;
	fma.rn.f64 	%fd174, %fd156, %fd171, %fd173;
	ld.const.f64 	%fd175, [%rd17+424];
	fma.rn.f64 	%fd176, %fd158, %fd175, %fd174;
	mul.f64 	%fd177, %fd157, %fd170;
	fma.rn.f64 	%fd178, %fd156, %fd164, %fd177;
	fma.rn.f64 	%fd179, %fd158, %fd176, %fd178;
	setp.lt.f64 	%p18, %fd179, %fd152;
	setp.eq.f64 	%p19, %fd179, %fd152;
	min.s32 	%r77, %r76, %r75;
	selp.b32 	%r78, %r77, %r75, %p19;
	selp.f64 	%fd180, %fd179, %fd152, %p18;
	selp.b32 	%r79, %r76, %r78, %p18;
	add.s32 	%r80, %r116, 6;
	ld.const.f64 	%fd181, [%rd10+48];
	ld.const.f64 	%fd182, [%rd12+48];
	ld.const.f64 	%fd183, [%rd14+48];
	sub.f64 	%fd184, %fd1, %fd181;
	sub.f64 	%fd185, %fd2, %fd182;
	sub.f64 	%fd186, %fd3, %fd183;
	ld.const.f64 	%fd187, [%rd17+432];
	ld.const.f64 	%fd188, [%rd17+440];
	mul.f64 	%fd189, %fd185, %fd188;
	fma.rn.f64 	%fd190, %fd184, %fd187, %fd189;
	ld.const.f64 	%fd191, [%rd17+448];
	fma.rn.f64 	%fd192, %fd186, %fd191, %fd190;
	ld.const.f64 	%fd193, [%rd17+456];
	ld.const.f64 	%fd194, [%rd17+464];
	mul.f64 	%fd195, %fd185, %fd194;
	fma.rn.f64 	%fd196, %fd184, %fd193, %fd195;
	ld.const.f64 	%fd197, [%rd17+472];
	fma.rn.f64 	%fd198, %fd186, %fd197, %fd196;
	ld.const.f64 	%fd199, [%rd17+480];
	ld.const.f64 	%fd200, [%rd17+488];
	mul.f64 	%fd201, %fd185, %fd200;
	fma.rn.f64 	%fd202, %fd184, %fd199, %fd201;
	ld.const.f64 	%fd203, [%rd17+496];
	fma.rn.f64 	%fd204, %fd186, %fd203, %fd202;
	mul.f64 	%fd205, %fd185, %fd198;
	fma.rn.f64 	%fd206, %fd184, %fd192, %fd205;
	fma.rn.f64 	%fd207, %fd186, %fd204, %fd206;
	setp.lt.f64 	%p20, %fd207, %fd180;
	setp.eq.f64 	%p21, %fd207, %fd180;
	min.s32 	%r81, %r80, %r79;
	selp.b32 	%r82, %r81, %r79, %p21;
	selp.f64 	%fd208, %fd207, %fd180, %p20;
	selp.b32 	%r83, %r80, %r82, %p20;
	add.s32 	%r84, %r116, 7;
	ld.const.f64 	%fd209, [%rd10+56];
	ld.const.f64 	%fd210, [%rd12+56];
	ld.const.f64 	%fd211, [%rd14+56];
	sub.f64 	%fd212, %fd1, %fd209;
	sub.f64 	%fd213, %fd2, %fd210;
	sub.f64 	%fd214, %fd3, %fd211;
	ld.const.f64 	%fd215, [%rd17+504];
	ld.const.f64 	%fd216, [%rd17+512];
	mul.f64 	%fd217, %fd213, %fd216;
	fma.rn.f64 	%fd218, %fd212, %fd215, %fd217;
	ld.const.f64 	%fd219, [%rd17+520];
	fma.rn.f64 	%fd220, %fd214, %fd219, %fd218;
	ld.const.f64 	%fd221, [%rd17+528];
	ld.const.f64 	%fd222, [%rd17+536];
	mul.f64 	%fd223, %fd213, %fd222;
	fma.rn.f64 	%fd224, %fd212, %fd221, %fd223;
	ld.const.f64 	%fd225, [%rd17+544];
	fma.rn.f64 	%fd226, %fd214, %fd225, %fd224;
	ld.const.f64 	%fd227, [%rd17+552];
	ld.const.f64 	%fd228, [%rd17+560];
	mul.f64 	%fd229, %fd213, %fd228;
	fma.rn.f64 	%fd230, %fd212, %fd227, %fd229;
	ld.const.f64 	%fd231, [%rd17+568];
	fma.rn.f64 	%fd232, %fd214, %fd231, %fd230;
	mul.f64 	%fd233, %fd213, %fd226;
	fma.rn.f64 	%fd234, %fd212, %fd220, %fd233;
	fma.rn.f64 	%fd235, %fd214, %fd232, %fd234;
	setp.lt.f64 	%p22, %fd235, %fd208;
	setp.eq.f64 	%p23, %fd235, %fd208;
	min.s32 	%r85, %r84, %r83;
	selp.b32 	%r86, %r85, %r83, %p23;
	selp.f64 	%fd430, %fd235, %fd208, %p22;
	selp.b32 	%r127, %r84, %r86, %p22;
	add.s32 	%r116, %r116, 8;
	setp.ne.s32 	%p24, %r116, %r6;
	mov.u32 	%r122, %r6;
	@%p24 bra 	$L__BB6_8;
$L__BB6_9:
	setp.eq.s32 	%p25, %r5, 0;
	@%p25 bra 	$L__BB6_17;
	add.s32 	%r88, %r5, -1;
	setp.lt.u32 	%p26, %r88, 3;
	@%p26 bra 	$L__BB6_12;
	mul.wide.u32 	%rd18, %r122, 8;
	mov.u64 	%rd19, const_avg_r;
	add.s64 	%rd20, %rd19, %rd18;
	ld.const.f64 	%fd236, [%rd20];
	mov.u64 	%rd21, const_avg_g;
	add.s64 	%rd22, %rd21, %rd18;
	ld.const.f64 	%fd237, [%rd22];
	mov.u64 	%rd23, const_avg_b;
	add.s64 	%rd24, %rd23, %rd18;
	ld.const.f64 	%fd238, [%rd24];
	sub.f64 	%fd239, %fd1, %fd236;
	sub.f64 	%fd240, %fd2, %fd237;
	sub.f64 	%fd241, %fd3, %fd238;
	mul.wide.u32 	%rd25, %r122, 72;
	mov.u64 	%rd26, const_inv_covariance_matrices;
	add.s64 	%rd27, %rd26, %rd25;
	ld.const.f64 	%fd242, [%rd27];
	ld.const.f64 	%fd243, [%rd27+8];
	mul.f64 	%fd244, %fd240, %fd243;
	fma.rn.f64 	%fd245, %fd239, %fd242, %fd244;
	ld.const.f64 	%fd246, [%rd27+16];
	fma.rn.f64 	%fd247, %fd241, %fd246, %fd245;
	ld.const.f64 	%fd248, [%rd27+24];
	ld.const.f64 	%fd249, [%rd27+32];
	mul.f64 	%fd250, %fd240, %fd249;
	fma.rn.f64 	%fd251, %fd239, %fd248, %fd250;
	ld.const.f64 	%fd252, [%rd27+40];
	fma.rn.f64 	%fd253, %fd241, %fd252, %fd251;
	ld.const.f64 	%fd254, [%rd27+48];
	ld.const.f64 	%fd255, [%rd27+56];
	mul.f64 	%fd256, %fd240, %fd255;
	fma.rn.f64 	%fd257, %fd239, %fd254, %fd256;
	ld.const.f64 	%fd258, [%rd27+64];
	fma.rn.f64 	%fd259, %fd241, %fd258, %fd257;
	mul.f64 	%fd260, %fd240, %fd253;
	fma.rn.f64 	%fd261, %fd239, %fd247, %fd260;
	fma.rn.f64 	%fd262, %fd241, %fd259, %fd261;
	setp.lt.f64 	%p27, %fd262, %fd430;
	setp.eq.f64 	%p28, %fd262, %fd430;
	min.s32 	%r89, %r122, %r127;
	selp.b32 	%r90, %r89, %r127, %p28;
	selp.f64 	%fd263, %fd262, %fd430, %p27;
	selp.b32 	%r91, %r122, %r90, %p27;
	add.s32 	%r92, %r122, 1;
	ld.const.f64 	%fd264, [%rd20+8];
	ld.const.f64 	%fd265, [%rd22+8];
	ld.const.f64 	%fd266, [%rd24+8];
	sub.f64 	%fd267, %fd1, %fd264;
	sub.f64 	%fd268, %fd2, %fd265;
	sub.f64 	%fd269, %fd3, %fd266;
	ld.const.f64 	%fd270, [%rd27+72];
	ld.const.f64 	%fd271, [%rd27+80];
	mul.f64 	%fd272, %fd268, %fd271;
	fma.rn.f64 	%fd273, %fd267, %fd270, %fd272;
	ld.const.f64 	%fd274, [%rd27+88];
	fma.rn.f64 	%fd275, %fd269, %fd274, %fd273;
	ld.const.f64 	%fd276, [%rd27+96];
	ld.const.f64 	%fd277, [%rd27+104];
	mul.f64 	%fd278, %fd268, %fd277;
	fma.rn.f64 	%fd279, %fd267, %fd276, %fd278;
	ld.const.f64 	%fd280, [%rd27+112];
	fma.rn.f64 	%fd281, %fd269, %fd280, %fd279;
	ld.const.f64 	%fd282, [%rd27+120];
	ld.const.f64 	%fd283, [%rd27+128];
	mul.f64 	%fd284, %fd268, %fd283;
	fma.rn.f64 	%fd285, %fd267, %fd282, %fd284;
	ld.const.f64 	%fd286, [%rd27+136];
	fma.rn.f64 	%fd287, %fd269, %fd286, %fd285;
	mul.f64 	%fd288, %fd268, %fd281;
	fma.rn.f64 	%fd289, %fd267, %fd275, %fd288;
	fma.rn.f64 	%fd290, %fd269, %fd287, %fd289;
	setp.lt.f64 	%p29, %fd290, %fd263;
	setp.eq.f64 	%p30, %fd290, %fd263;
	min.s32 	%r93, %r92, %r91;
	selp.b32 	%r94, %r93, %r91, %p30;
	selp.f64 	%fd291, %fd290, %fd263, %p29;
	selp.b32 	%r95, %r92, %r94, %p29;
	add.s32 	%r96, %r122, 2;
	ld.const.f64 	%fd292, [%rd20+16];
	ld.const.f64 	%fd293, [%rd22+16];
	ld.const.f64 	%fd294, [%rd24+16];
	sub.f64 	%fd295, %fd1, %fd292;
	sub.f64 	%fd296, %fd2, %fd293;
	sub.f64 	%fd297, %fd3, %fd294;
	ld.const.f64 	%fd298, [%rd27+144];
	ld.const.f64 	%fd299, [%rd27+152];
	mul.f64 	%fd300, %fd296, %fd299;
	fma.rn.f64 	%fd301, %fd295, %fd298, %fd300;
	ld.const.f64 	%fd302, [%rd27+160];
	fma.rn.f64 	%fd303, %fd297, %fd302, %fd301;
	ld.const.f64 	%fd304, [%rd27+168];
	ld.const.f64 	%fd305, [%rd27+176];
	mul.f64 	%fd306, %fd296, %fd305;
	fma.rn.f64 	%fd307, %fd295, %fd304, %fd306;
	ld.const.f64 	%fd308, [%rd27+184];
	fma.rn.f64 	%fd309, %fd297, %fd308, %fd307;
	ld.const.f64 	%fd310, [%rd27+192];
	ld.const.f64 	%fd311, [%rd27+200];
	mul.f64 	%fd312, %fd296, %fd311;
	fma.rn.f64 	%fd313, %fd295, %fd310, %fd312;
	ld.const.f64 	%fd314, [%rd27+208];
	fma.rn.f64 	%fd315, %fd297, %fd314, %fd313;
	mul.f64 	%fd316, %fd296, %fd309;
	fma.rn.f64 	%fd317, %fd295, %fd303, %fd316;
	fma.rn.f64 	%fd318, %fd297, %fd315, %fd317;
	setp.lt.f64 	%p31, %fd318, %fd291;
	setp.eq.f64 	%p32, %fd318, %fd291;
	min.s32 	%r97, %r96, %r95;
	selp.b32 	%r98, %r97, %r95, %p32;
	selp.f64 	%fd319, %fd318, %fd291, %p31;
	selp.b32 	%r99, %r96, %r98, %p31;
	add.s32 	%r100, %r122, 3;
	ld.const.f64 	%fd320, [%rd20+24];
	ld.const.f64 	%fd321, [%rd22+24];
	ld.const.f64 	%fd322, [%rd24+24];
	sub.f64 	%fd323, %fd1, %fd320;
	sub.f64 	%fd324, %fd2, %fd321;
	sub.f64 	%fd325, %fd3, %fd322;
	ld.const.f64 	%fd326, [%rd27+216];
	ld.const.f64 	%fd327, [%rd27+224];
	mul.f64 	%fd328, %fd324, %fd327;
	fma.rn.f64 	%fd329, %fd323, %fd326, %fd328;
	ld.const.f64 	%fd330, [%rd27+232];
	fma.rn.f64 	%fd331, %fd325, %fd330, %fd329;
	ld.const.f64 	%fd332, [%rd27+240];
	ld.const.f64 	%fd333, [%rd27+248];
	mul.f64 	%fd334, %fd324, %fd333;
	fma.rn.f64 	%fd335, %fd323, %fd332, %fd334;
	ld.const.f64 	%fd336, [%rd27+256];
	fma.rn.f64 	%fd337, %fd325, %fd336, %fd335;
	ld.const.f64 	%fd338, [%rd27+264];
	ld.const.f64 	%fd339, [%rd27+272];
	mul.f64 	%fd340, %fd324, %fd339;
	fma.rn.f64 	%fd341, %fd323, %fd338, %fd340;
	ld.const.f64 	%fd342, [%rd27+280];
	fma.rn.f64 	%fd343, %fd325, %fd342, %fd341;
	mul.f64 	%fd344, %fd324, %fd337;
	fma.rn.f64 	%fd345, %fd323, %fd331, %fd344;
	fma.rn.f64 	%fd346, %fd325, %fd343, %fd345;
	setp.lt.f64 	%p33, %fd346, %fd319;
	setp.eq.f64 	%p34, %fd346, %fd319;
	min.s32 	%r101, %r100, %r99;
	selp.b32 	%r102, %r101, %r99, %p34;
	selp.f64 	%fd430, %fd346, %fd319, %p33;
	selp.b32 	%r127, %r100, %r102, %p33;
	add.s32 	%r122, %r122, 4;
$L__BB6_12:
	and.b32  	%r104, %r37, 3;
	setp.eq.s32 	%p35, %r104, 0;
	@%p35 bra 	$L__BB6_17;
	setp.eq.s32 	%p36, %r104, 1;
	@%p36 bra 	$L__BB6_15;
	mul.wide.u32 	%rd28, %r122, 8;
	add.s64 	%rd30, %rd39, %rd28;
	ld.const.f64 	%fd347, [%rd30];
	add.s64 	%rd32, %rd41, %rd28;
	ld.const.f64 	%fd348, [%rd32];
	add.s64 	%rd34, %rd43, %rd28;
	ld.const.f64 	%fd349, [%rd34];
	sub.f64 	%fd350, %fd1, %fd347;
	sub.f64 	%fd351, %fd2, %fd348;
	sub.f64 	%fd352, %fd3, %fd349;
	mul.wide.u32 	%rd35, %r122, 72;
	add.s64 	%rd37, %rd46, %rd35;
	ld.const.f64 	%fd353, [%rd37];
	ld.const.f64 	%fd354, [%rd37+8];
	mul.f64 	%fd355, %fd351, %fd354;
	fma.rn.f64 	%fd356, %fd350, %fd353, %fd355;
	ld.const.f64 	%fd357, [%rd37+16];
	fma.rn.f64 	%fd358, %fd352, %fd357, %fd356;
	ld.const.f64 	%fd359, [%rd37+24];
	ld.const.f64 	%fd360, [%rd37+32];
	mul.f64 	%fd361, %fd351, %fd360;
	fma.rn.f64 	%fd362, %fd350, %fd359, %fd361;
	ld.const.f64 	%fd363, [%rd37+40];
	fma.rn.f64 	%fd364, %fd352, %fd363, %fd362;
	ld.const.f64 	%fd365, [%rd37+48];
	ld.const.f64 	%fd366, [%rd37+56];
	mul.f64 	%fd367, %fd351, %fd366;
	fma.rn.f64 	%fd368, %fd350, %fd365, %fd367;
	ld.const.f64 	%fd369, [%rd37+64];
	fma.rn.f64 	%fd370, %fd352, %fd369, %fd368;
	mul.f64 	%fd371, %fd351, %fd364;
	fma.rn.f64 	%fd372, %fd350, %fd358, %fd371;
	fma.rn.f64 	%fd373, %fd352, %fd370, %fd372;
	setp.lt.f64 	%p37, %fd373, %fd430;
	setp.eq.f64 	%p38, %fd373, %fd430;
	min.s32 	%r105, %r122, %r127;
	selp.b32 	%r106, %r105, %r127, %p38;
	selp.f64 	%fd374, %fd373, %fd430, %p37;
	selp.b32 	%r107, %r122, %r106, %p37;
	add.s32 	%r108, %r122, 1;
	ld.const.f64 	%fd375, [%rd30+8];
	ld.const.f64 	%fd376, [%rd32+8];
	ld.const.f64 	%fd377, [%rd34+8];
	sub.f64 	%fd378, %fd1, %fd375;
	sub.f64 	%fd379, %fd2, %fd376;
	sub.f64 	%fd380, %fd3, %fd377;
	ld.const.f64 	%fd381, [%rd37+72];
	ld.const.f64 	%fd382, [%rd37+80];
	mul.f64 	%fd383, %fd379, %fd382;
	fma.rn.f64 	%fd384, %fd378, %fd381, %fd383;
	ld.const.f64 	%fd385, [%rd37+88];
	fma.rn.f64 	%fd386, %fd380, %fd385, %fd384;
	ld.const.f64 	%fd387, [%rd37+96];
	ld.const.f64 	%fd388, [%rd37+104];
	mul.f64 	%fd389, %fd379, %fd388;
	fma.rn.f64 	%fd390, %fd378, %fd387, %fd389;
	ld.const.f64 	%fd391, [%rd37+112];
	fma.rn.f64 	%fd392, %fd380, %fd391, %fd390;
	ld.const.f64 	%fd393, [%rd37+120];
	ld.const.f64 	%fd394, [%rd37+128];
	mul.f64 	%fd395, %fd379, %fd394;
	fma.rn.f64 	%fd396, %fd378, %fd393, %fd395;
	ld.const.f64 	%fd397, [%rd37+136];
	fma.rn.f64 	%fd398, %fd380, %fd397, %fd396;
	mul.f64 	%fd399, %fd379, %fd392;
	fma.rn.f64 	%fd400, %fd378, %fd386, %fd399;
	fma.rn.f64 	%fd401, %fd380, %fd398, %fd400;
	setp.lt.f64 	%p39, %fd401, %fd374;
	setp.eq.f64 	%p40, %fd401, %fd374;
	min.s32 	%r109, %r108, %r107;
	selp.b32 	%r110, %r109, %r107, %p40;
	selp.f64 	%fd430, %fd401, %fd374, %p39;
	selp.b32 	%r127, %r108, %r110, %p39;
	add.s32 	%r122, %r122, 2;
$L__BB6_15:
	and.b32  	%r111, %r37, 1;
	setp.eq.b32 	%p41, %r111, 1;
	not.pred 	%p42, %p41;
	@%p42 bra 	$L__BB6_17;
	mul.wide.u32 	%rd38, %r122, 8;
	add.s64 	%rd40, %rd39, %rd38;
	ld.const.f64 	%fd402, [%rd40];
	add.s64 	%rd42, %rd41, %rd38;
	ld.const.f64 	%fd403, [%rd42];
	add.s64 	%rd44, %rd43, %rd38;
	ld.const.f64 	%fd404, [%rd44];
	sub.f64 	%fd405, %fd1, %fd402;
	sub.f64 	%fd406, %fd2, %fd403;
	sub.f64 	%fd407, %fd3, %fd404;
	mul.wide.u32 	%rd45, %r122, 72;
	add.s64 	%rd47, %rd46, %rd45;
	ld.const.f64 	%fd408, [%rd47];
	ld.const.f64 	%fd409, [%rd47+8];
	mul.f64 	%fd410, %fd406, %fd409;
	fma.rn.f64 	%fd411, %fd405, %fd408, %fd410;
	ld.const.f64 	%fd412, [%rd47+16];
	fma.rn.f64 	%fd413, %fd407, %fd412, %fd411;
	ld.const.f64 	%fd414, [%rd47+24];
	ld.const.f64 	%fd415, [%rd47+32];
	mul.f64 	%fd416, %fd406, %fd415;
	fma.rn.f64 	%fd417, %fd405, %fd414, %fd416;
	ld.const.f64 	%fd418, [%rd47+40];
	fma.rn.f64 	%fd419, %fd407, %fd418, %fd417;
	ld.const.f64 	%fd420, [%rd47+48];
	ld.const.f64 	%fd421, [%rd47+56];
	mul.f64 	%fd422, %fd406, %fd421;
	fma.rn.f64 	%fd423, %fd405, %fd420, %fd422;
	ld.const.f64 	%fd424, [%rd47+64];
	fma.rn.f64 	%fd425, %fd407, %fd424, %fd423;
	mul.f64 	%fd426, %fd406, %fd419;
	fma.rn.f64 	%fd427, %fd405, %fd413, %fd426;
	fma.rn.f64 	%fd428, %fd407, %fd425, %fd427;
	setp.lt.f64 	%p43, %fd428, %fd430;
	setp.eq.f64 	%p44, %fd428, %fd430;
	min.s32 	%r112, %r122, %r127;
	selp.b32 	%r113, %r112, %r127, %p44;
	selp.b32 	%r127, %r122, %r113, %p43;
$L__BB6_17:
	st.global.u8 	[%rd2+3], %r127;
	add.s32 	%r115, %r115, %r3;
	setp.lt.s32 	%p45, %r115, %r35;
	@%p45 bra 	$L__BB6_6;
	bra.uni 	$L__BB6_4;
$L__BB6_18:
	setp.ge.s32 	%p3, %r1, %r35;
	@%p3 bra 	$L__BB6_21;
	mul.lo.s32 	%r31, %r114, %r35;
	mov.u32 	%r129, %r1;
$L__BB6_20:
	add.s32 	%r46, %r129, %r31;
	mul.wide.s32 	%rd4, %r46, 4;
	add.s64 	%rd5, %rd1, %rd4;
	mov.b16 	%rs1, 255;
	st.global.u8 	[%rd5+3], %rs1;
	add.s32 	%r129, %r129, %r3;
	setp.lt.s32 	%p4, %r129, %r35;
	@%p4 bra 	$L__BB6_20;
$L__BB6_21:
	add.s32 	%r114, %r114, %r4;
	setp.lt.s32 	%p5, %r114, %r36;
	@%p5 bra 	$L__BB6_18;
$L__BB6_22:
	ret;

}


// ===== COMPILED SASS (sm_100) =====

	.target	sm_100

	.elftype	@"ET_EXEC"


//--------------------- .note.nv.tkinfo           --------------------------
	.section	.note.nv.tkinfo,"",@"SHT_NOTE"
	.sectionflags	@"SHF_NOTE_NV_TKINFO"
	.tkinfo
        /*0018*/ 	.word	0x00000002
        /*0030*/ 	.string	""
        /*0030*/ 	.string	"ptxas"
        /*0030*/ 	.string	"Cuda compilation tools, release 13.0, V13.0.88"
        /*0030*/ 	.string	"Build cuda_13.0.r13.0/compiler.36424714_0"
        /*0030*/ 	.string	"-arch sm_100 -m 64 "



//--------------------- .note.nv.cuinfo           --------------------------
	.section	.note.nv.cuinfo,"",@"SHT_NOTE"
	.sectionflags	@"SHF_NOTE_NV_CUINFO"
        /*0018*/ 	.short	0x0002
        /*001a*/ 	.short	0x0064
        /*001c*/ 	.short	0x0082
	.zero		2


//--------------------- .nv.info                  --------------------------
	.section	.nv.info,"",@"SHT_CUDA_INFO"
	.align	4


	//----- nvinfo : EIATTR_REGCOUNT
	.align		4
        /*0000*/ 	.byte	0x04, 0x2f
        /*0002*/ 	.short	(.L_5 - .L_4)
	.align		4
.L_4:
        /*0004*/ 	.word	index@(_Z18read_sample_pixelsP6uchar4iiiPiP7double3)
        /*0008*/ 	.word	0x00000010


	//----- nvinfo : EIATTR_FRAME_SIZE
	.align		4
.L_5:
        /*000c*/ 	.byte	0x04, 0x11
        /*000e*/ 	.short	(.L_7 - .L_6)
	.align		4
.L_6:
        /*0010*/ 	.word	index@(_Z18read_sample_pixelsP6uchar4iiiPiP7double3)
        /*0014*/ 	.word	0x00000000


	//----- nvinfo : EIATTR_REGCOUNT
	.align		4
.L_7:
        /*0018*/ 	.byte	0x04, 0x2f
        /*001a*/ 	.short	(.L_9 - .L_8)
	.align		4
.L_8:
        /*001c*/ 	.word	index@(_Z12compute_sumsiPiP7double3PdS2_S2_)
        /*0020*/ 	.word	0x00000012


	//----- nvinfo : EIATTR_FRAME_SIZE
	.align		4
.L_9:
        /*0024*/ 	.byte	0x04, 0x11
        /*0026*/ 	.short	(.L_11 - .L_10)
	.align		4
.L_10:
        /*0028*/ 	.word	index@(_Z12compute_sumsiPiP7double3PdS2_S2_)
        /*002c*/ 	.word	0x00000000


	//----- nvinfo : EIATTR_REGCOUNT
	.align		4
.L_11:
        /*0030*/ 	.byte	0x04, 0x2f
        /*0032*/ 	.short	(.L_13 - .L_12)
	.align		4
.L_12:
        /*0034*/ 	.word	index@(_Z16compute_averagesiPdS_S_PiS_S_S_)
        /*0038*/ 	.word	0x0000001b


	//----- nvinfo : EIATTR_FRAME_SIZE
	.align		4
.L_13:
        /*003c*/ 	.byte	0x04, 0x11
        /*003e*/ 	.short	(.L_15 - .L_14)
	.align		4
.L_14:
        /*0040*/ 	.word	index@($__internal_2_$__cuda_sm20_div_rn_f64_full)
        /*0044*/ 	.word	0x00000000


	//----- nvinfo : EIATTR_FRAME_SIZE
	.align		4
.L_15:
        /*0048*/ 	.byte	0x04, 0x11
        /*004a*/ 	.short	(.L_17 - .L_16)
	.align		4
.L_16:
        /*004c*/ 	.word	index@(_Z16compute_averagesiPdS_S_PiS_S_S_)
        /*0050*/ 	.word	0x00000000


	//----- nvinfo : EIATTR_REGCOUNT
	.align		4
.L_17:
        /*0054*/ 	.byte	0x04, 0x2f
        /*0056*/ 	.short	(.L_19 - .L_18)
	.align		4
.L_18:
        /*0058*/ 	.word	index@(_Z19compute_covariancesiPiP7double3PdS2_S2_S2_)
        /*005c*/ 	.word	0x00000018


	//----- nvinfo : EIATTR_FRAME_SIZE
	.align		4
.L_19:
        /*0060*/ 	.byte	0x04, 0x11
        /*0062*/ 	.short	(.L_21 - .L_20)
	.align		4
.L_20:
        /*0064*/ 	.word	index@(_Z19compute_covariancesiPiP7double3PdS2_S2_S2_)
        /*0068*/ 	.word	0x00000000


	//----- nvinfo : EIATTR_REGCOUNT
	.align		4
.L_21:
        /*006c*/ 	.byte	0x04, 0x2f
        /*006e*/ 	.short	(.L_23 - .L_22)
	.align		4
.L_22:
        /*0070*/ 	.word	index@(_Z20finalize_covariancesiPdPi)
        /*0074*/ 	.word	0x00000014


	//----- nvinfo : EIATTR_FRAME_SIZE
	.align		4
.L_23:
        /*0078*/ 	.byte	0x04, 0x11
        /*007a*/ 	.short	(.L_25 - .L_24)
	.align		4
.L_24:
        /*007c*/ 	.word	index@($__internal_1_$__cuda_sm20_dblrcp_rn_slowpath_v3)
        /*0080*/ 	.word	0x00000000


	//----- nvinfo : EIATTR_FRAME_SIZE
	.align		4
.L_25:
        /*0084*/ 	.byte	0x04, 0x11
        /*0086*/ 	.short	(.L_27 - .L_26)
	.align		4
.L_26:
        /*0088*/ 	.word	index@(_Z20finalize_covariancesiPdPi)
        /*008c*/ 	.word	0x00000000


	//----- nvinfo : EIATTR_REGCOUNT
	.align		4
.L_27:
        /*0090*/ 	.byte	0x04, 0x2f
        /*0092*/ 	.short	(.L_29 - .L_28)
	.align		4
.L_28:
        /*0094*/ 	.word	index@(_Z18invert_covariancesiPdS_)
        /*0098*/ 	.word	0x0000001a


	//----- nvinfo : EIATTR_FRAME_SIZE
	.align		4
.L_29:
        /*009c*/ 	.byte	0x04, 0x11
        /*009e*/ 	.short	(.L_31 - .L_30)
	.align		4
.L_30:
        /*00a0*/ 	.word	index@($__internal_0_$__cuda_sm20_dblrcp_rn_slowpath_v3)
        /*00a4*/ 	.word	0x00000000


	//----- nvinfo : EIATTR_FRAME_SIZE
	.align		4
.L_31:
        /*00a8*/ 	.byte	0x04, 0x11
        /*00aa*/ 	.short	(.L_33 - .L_32)
	.align		4
.L_32:
        /*00ac*/ 	.word	index@(_Z18invert_covariancesiPdS_)
        /*00b0*/ 	.word	0x00000000


	//----- nvinfo : EIATTR_REGCOUNT
	.align		4
.L_33:
        /*00b4*/ 	.byte	0x04, 0x2f
        /*00b6*/ 	.short	(.L_35 - .L_34)
	.align		4
.L_34:
        /*00b8*/ 	.word	index@(_Z15classify_kernelP6uchar4iii)
        /*00bc*/ 	.word	0x00000026


	//----- nvinfo : EIATTR_FRAME_SIZE
	.align		4
.L_35:
        /*00c0*/ 	.byte	0x04, 0x11
        /*00c2*/ 	.short	(.L_37 - .L_36)
	.align		4
.L_36:
        /*00c4*/ 	.word	index@(_Z15classify_kernelP6uchar4iii)
        /*00c8*/ 	.word	0x00000000


	//----- nvinfo : EIATTR_MIN_STACK_SIZE
	.align		4
.L_37:
        /*00cc*/ 	.byte	0x04, 0x12
        /*00ce*/ 	.short	(.L_39 - .L_38)
	.align		4
.L_38:
        /*00d0*/ 	.word	index@(_Z15classify_kernelP6uchar4iii)
        /*00d4*/ 	.word	0x00000000


	//----- nvinfo : EIATTR_MIN_STACK_SIZE
	.align		4
.L_39:
        /*00d8*/ 	.byte	0x04, 0x12
        /*00da*/ 	.short	(.L_41 - .L_40)
	.align		4
.L_40:
        /*00dc*/ 	.word	index@(_Z18invert_covariancesiPdS_)
        /*00e0*/ 	.word	0x00000000


	//----- nvinfo : EIATTR_MIN_STACK_SIZE
	.align		4
.L_41:
        /*00e4*/ 	.byte	0x04, 0x12
        /*00e6*/ 	.short	(.L_43 - .L_42)
	.align		4
.L_42:
        /*00e8*/ 	.word	index@(_Z20finalize_covariancesiPdPi)
        /*00ec*/ 	.word	0x00000000


	//----- nvinfo : EIATTR_MIN_STACK_SIZE
	.align		4
.L_43:
        /*00f0*/ 	.byte	0x04, 0x12
        /*00f2*/ 	.short	(.L_45 - .L_44)
	.align		4
.L_44:
        /*00f4*/ 	.word	index@(_Z19compute_covariancesiPiP7double3PdS2_S2_S2_)
        /*00f8*/ 	.word	0x00000000


	//----- nvinfo : EIATTR_MIN_STACK_SIZE
	.align		4
.L_45:
        /*00fc*/ 	.byte	0x04, 0x12
        /*00fe*/ 	.short	(.L_47 - .L_46)
	.align		4
.L_46:
        /*0100*/ 	.word	index@(_Z16compute_averagesiPdS_S_PiS_S_S_)
        /*0104*/ 	.word	0x00000000


	//----- nvinfo : EIATTR_MIN_STACK_SIZE
	.align		4
.L_47:
        /*0108*/ 	.byte	0x04, 0x12
        /*010a*/ 	.short	(.L_49 - .L_48)
	.align		4
.L_48:
        /*010c*/ 	.word	index@(_Z12compute_sumsiPiP7double3PdS2_S2_)
        /*0110*/ 	.word	0x00000000


	//----- nvinfo : EIATTR_MIN_STACK_SIZE
	.align		4
.L_49:
        /*0114*/ 	.byte	0x04, 0x12
        /*0116*/ 	.short	(.L_51 - .L_50)
	.align		4
.L_50:
        /*0118*/ 	.word	index@(_Z18read_sample_pixelsP6uchar4iiiPiP7double3)
        /*011c*/ 	.word	0x00000000
.L_51:


//--------------------- .nv.compat                --------------------------
	.section	.nv.compat,"",@"SHT_CUDA_COMPAT_INFO"
	.align	4
        /*0000*/ 	.byte	0x02, 0x09, 0x00, 0x00, 0x02, 0x02, 0x01, 0x00, 0x02, 0x05, 0x05, 0x00, 0x03, 0x07, 0x01, 0x01
        /*0010*/ 	.byte	0x02, 0x03, 0x00, 0x00, 0x02, 0x06, 0x01, 0x00, 0x04, 0x0b, 0x08, 0x00, 0x01, 0x00, 0x00, 0x00
        /*0020*/ 	.byte	0x00, 0x00, 0x00, 0x00


//--------------------- .nv.info._Z15classify_kernelP6uchar4iii --------------------------
	.section	.nv.info._Z15classify_kernelP6uchar4iii,"",@"SHT_CUDA_INFO"
	.sectionflags	@""
	.align	4


	//----- nvinfo : EIATTR_CUDA_API_VERSION
	.align		4
        /*0000*/ 	.byte	0x04, 0x37
        /*0002*/ 	.short	(.L_53 - .L_52)
.L_52:
        /*0004*/ 	.word	0x00000082


	//----- nvinfo : EIATTR_KPARAM_INFO
	.align		4
.L_53:
        /*0008*/ 	.byte	0x04, 0x17
        /*000a*/ 	.short	(.L_55 - .L_54)
.L_54:
        /*000c*/ 	.word	0x00000000
        /*0010*/ 	.short	0x0003
        /*0012*/ 	.short	0x0010
        /*0014*/ 	.byte	0x00, 0xf0, 0x11, 0x00


	//----- nvinfo : EIATTR_KPARAM_INFO
	.align		4
.L_55:
        /*0018*/ 	.byte	0x04, 0x17
        /*001a*/ 	.short	(.L_57 - .L_56)
.L_56:
        /*001c*/ 	.word	0x00000000
        /*0020*/ 	.short	0x0002
        /*0022*/ 	.short	0x000c
        /*0024*/ 	.byte	0x00, 0xf0, 0x11, 0x00


	//----- nvinfo : EIATTR_KPARAM_INFO
	.align		4
.L_57:
        /*0028*/ 	.byte	0x04, 0x17
        /*002a*/ 	.short	(.L_59 - .L_58)
.L_58:
        /*002c*/ 	.word	0x00000000
        /*0030*/ 	.short	0x0001
        /*0032*/ 	.short	0x0008
        /*0034*/ 	.byte	0x00, 0xf0, 0x11, 0x00


	//----- nvinfo : EIATTR_KPARAM_INFO
	.align		4
.L_59:
        /*0038*/ 	.byte	0x04, 0x17
        /*003a*/ 	.short	(.L_61 - .L_60)
.L_60:
        /*003c*/ 	.word	0x00000000
        /*0040*/ 	.short	0x0000
        /*0042*/ 	.short	0x0000
        /*0044*/ 	.byte	0x00, 0xf5, 0x21, 0x00


	//----- nvinfo : EIATTR_SPARSE_MMA_MASK
	.align		4
.L_61:
        /*0048*/ 	.byte	0x03, 0x50
        /*004a*/ 	.short	0x0000


	//----- nvinfo : EIATTR_MAXREG_COUNT
	.align		4
        /*004c*/ 	.byte	0x03, 0x1b
        /*004e*/ 	.short	0x00ff


	//----- nvinfo : EIATTR_MERCURY_ISA_VERSION
	.align		4
        /*0050*/ 	.byte	0x03, 0x5f
        /*0052*/ 	.short	0x0101


	//----- nvinfo : EIATTR_UNUSED_LOAD_BYTE_OFFSET
	.align		4
        /*0054*/ 	.byte	0x04, 0x44
        /*0056*/ 	.short	(.L_63 - .L_62)


	//   ....[0]....
.L_62:
        /*0058*/ 	.word	0x00000330
        /*005c*/ 	.word	0x00000007


	//----- nvinfo : EIATTR_VRC_CTA_INIT_COUNT
	.align		4
.L_63:
        /*0060*/ 	.byte	0x02, 0x4a
	.zero		1
	.zero		1


	//----- nvinfo : EIATTR_EXIT_INSTR_OFFSETS
	.align		4
        /*0064*/ 	.byte	0x04, 0x1c
        /*0066*/ 	.short	(.L_65 - .L_64)


	//   ....[0]....
.L_64:
        /*0068*/ 	.word	0x000000f0


	//   ....[1]....
        /*006c*/ 	.word	0x00000260


	//   ....[2]....
        /*0070*/ 	.word	0x00002640


	//----- nvinfo : EIATTR_CRS_STACK_SIZE
	.align		4
.L_65:
        /*0074*/ 	.byte	0x04, 0x1e
        /*0076*/ 	.short	(.L_67 - .L_66)
.L_66:
        /*0078*/ 	.word	0x00000000


	//----- nvinfo : EIATTR_CBANK_PARAM_SIZE
	.align		4
.L_67:
        /*007c*/ 	.byte	0x03, 0x19
        /*007e*/ 	.short	0x0014


	//----- nvinfo : EIATTR_PARAM_CBANK
	.align		4
        /*0080*/ 	.byte	0x04, 0x0a
        /*0082*/ 	.short	(.L_69 - .L_68)
	.align		4
.L_68:
        /*0084*/ 	.word	index@(.nv.constant0._Z15classify_kernelP6uchar4iii)
        /*0088*/ 	.short	0x0380
        /*008a*/ 	.short	0x0014


	//----- nvinfo : EIATTR_SW_WAR
	.align		4
.L_69:
        /*008c*/ 	.byte	0x04, 0x36
        /*008e*/ 	.short	(.L_71 - .L_70)
.L_70:
        /*0090*/ 	.word	0x00000008
.L_71:


//--------------------- .nv.info._Z18invert_covariancesiPdS_ --------------------------
	.section	.nv.info._Z18invert_covariancesiPdS_,"",@"SHT_CUDA_INFO"
	.sectionflags	@""
	.align	4


	//----- nvinfo : EIATTR_CUDA_API_VERSION
	.align		4
        /*0000*/ 	.byte	0x04, 0x37
        /*0002*/ 	.short	(.L_73 - .L_72)
.L_72:
        /*0004*/ 	.word	0x00000082


	//----- nvinfo : EIATTR_KPARAM_INFO
	.align		4
.L_73:
        /*0008*/ 	.byte	0x04, 0x17
        /*000a*/ 	.short	(.L_75 - .L_74)
.L_74:
        /*000c*/ 	.word	0x00000000
        /*0010*/ 	.short	0x0002
        /*0012*/ 	.short	0x0010
        /*0014*/ 	.byte	0x00, 0xf5, 0x21, 0x00


	//----- nvinfo : EIATTR_KPARAM_INFO
	.align		4
.L_75:
        /*0018*/ 	.byte	0x04, 0x17
        /*001a*/ 	.short	(.L_77 - .L_76)
.L_76:
        /*001c*/ 	.word	0x00000000
        /*0020*/ 	.short	0x0001
        /*0022*/ 	.short	0x0008
        /*0024*/ 	.byte	0x00, 0xf5, 0x21, 0x00


	//----- nvinfo : EIATTR_KPARAM_INFO
	.align		4
.L_77:
        /*0028*/ 	.byte	0x04, 0x17
        /*002a*/ 	.short	(.L_79 - .L_78)
.L_78:
        /*002c*/ 	.word	0x00000000
        /*0030*/ 	.short	0x0000
        /*0032*/ 	.short	0x0000
        /*0034*/ 	.byte	0x00, 0xf0, 0x11, 0x00


	//----- nvinfo : EIATTR_SPARSE_MMA_MASK
	.align		4
.L_79:
        /*0038*/ 	.byte	0x03, 0x50
        /*003a*/ 	.short	0x0000


	//----- nvinfo : EIATTR_MAXREG_COUNT
	.align		4
        /*003c*/ 	.byte	0x03, 0x1b
        /*003e*/ 	.short	0x00ff


	//----- nvinfo : EIATTR_MERCURY_ISA_VERSION
	.align		4
        /*0040*/ 	.byte	0x03, 0x5f
        /*0042*/ 	.short	0x0101


	//----- nvinfo : EIATTR_VRC_CTA_INIT_COUNT
	.align		4
        /*0044*/ 	.byte	0x02, 0x4a
	.zero		1
	.zero		1


	//----- nvinfo : EIATTR_EXIT_INSTR_OFFSETS
	.align		4
        /*0048*/ 	.byte	0x04, 0x1c
        /*004a*/ 	.short	(.L_81 - .L_80)


	//   ....[0]....
.L_80:
        /*004c*/ 	.word	0x00000070


	//   ....[1]....
        /*0050*/ 	.word	0x000002f0


	//   ....[2]....
        /*0054*/ 	.word	0x00000830


	//----- nvinfo : EIATTR_CRS_STACK_SIZE
	.align		4
.L_81:
        /*0058*/ 	.byte	0x04, 0x1e
        /*005a*/ 	.short	(.L_83 - .L_82)
.L_82:
        /*005c*/ 	.word	0x00000000


	//----- nvinfo : EIATTR_CBANK_PARAM_SIZE
	.align		4
.L_83:
        /*0060*/ 	.byte	0x03, 0x19
        /*0062*/ 	.short	0x0018


	//----- nvinfo : EIATTR_PARAM_CBANK
	.align		4
        /*0064*/ 	.byte	0x04, 0x0a
        /*0066*/ 	.short	(.L_85 - .L_84)
	.align		4
.L_84:
        /*0068*/ 	.word	index@(.nv.constant0._Z18invert_covariancesiPdS_)
        /*006c*/ 	.short	0x0380
        /*006e*/ 	.short	0x0018


	//----- nvinfo : EIATTR_SW_WAR
	.align		4
.L_85:
        /*0070*/ 	.byte	0x04, 0x36
        /*0072*/ 	.short	(.L_87 - .L_86)
.L_86:
        /*0074*/ 	.word	0x00000008
.L_87:


//--------------------- .nv.info._Z20finalize_covariancesiPdPi --------------------------
	.section	.nv.info._Z20finalize_covariancesiPdPi,"",@"SHT_CUDA_INFO"
	.sectionflags	@""
	.align	4


	//----- nvinfo : EIATTR_CUDA_API_VERSION
	.align		4
        /*0000*/ 	.byte	0x04, 0x37
        /*0002*/ 	.short	(.L_89 - .L_88)
.L_88:
        /*0004*/ 	.word	0x00000082


	//----- nvinfo : EIATTR_KPARAM_INFO
	.align		4
.L_89:
        /*0008*/ 	.byte	0x04, 0x17
        /*000a*/ 	.short	(.L_91 - .L_90)
.L_90:
        /*000c*/ 	.word	0x00000000
        /*0010*/ 	.short	0x0002
        /*0012*/ 	.short	0x0010
        /*0014*/ 	.byte	0x00, 0xf5, 0x21, 0x00


	//----- nvinfo : EIATTR_KPARAM_INFO
	.align		4
.L_91:
        /*0018*/ 	.byte	0x04, 0x17
        /*001a*/ 	.short	(.L_93 - .L_92)
.L_92:
        /*001c*/ 	.word	0x00000000
        /*0020*/ 	.short	0x0001
        /*0022*/ 	.short	0x0008
        /*0024*/ 	.byte	0x00, 0xf5, 0x21, 0x00


	//----- nvinfo : EIATTR_KPARAM_INFO
	.align		4
.L_93:
        /*0028*/ 	.byte	0x04, 0x17
        /*002a*/ 	.short	(.L_95 - .L_94)
.L_94:
        /*002c*/ 	.word	0x00000000
        /*0030*/ 	.short	0x0000
        /*0032*/ 	.short	0x0000
        /*0034*/ 	.byte	0x00, 0xf0, 0x11, 0x00


	//----- nvinfo : EIATTR_SPARSE_MMA_MASK
	.align		4
.L_95:
        /*0038*/ 	.byte	0x03, 0x50
        /*003a*/ 	.short	0x0000


	//----- nvinfo : EIATTR_MAXREG_COUNT
	.align		4
        /*003c*/ 	.byte	0x03, 0x1b
        /*003e*/ 	.short	0x00ff


	//----- nvinfo : EIATTR_MERCURY_ISA_VERSION
	.align		4
        /*0040*/ 	.byte	0x03, 0x5f
        /*0042*/ 	.short	0x0101


	//----- nvinfo : EIATTR_VRC_CTA_INIT_COUNT
	.align		4
        /*0044*/ 	.byte	0x02, 0x4a
	.zero		1
	.zero		1


	//----- nvinfo : EIATTR_EXIT_INSTR_OFFSETS
	.align		4
        /*0048*/ 	.byte	0x04, 0x1c
        /*004a*/ 	.short	(.L_97 - .L_96)


	//   ....[0]....
.L_96:
        /*004c*/ 	.word	0x00000070


	//   ....[1]....
        /*0050*/ 	.word	0x00000390


	//   ....[2]....
        /*0054*/ 	.word	0x00000480


	//----- nvinfo : EIATTR_CRS_STACK_SIZE
	.align		4
.L_97:
        /*0058*/ 	.byte	0x04, 0x1e
        /*005a*/ 	.short	(.L_99 - .L_98)
.L_98:
        /*005c*/ 	.word	0x00000000


	//----- nvinfo : EIATTR_CBANK_PARAM_SIZE
	.align		4
.L_99:
        /*0060*/ 	.byte	0x03, 0x19
        /*0062*/ 	.short	0x0018


	//----- nvinfo : EIATTR_PARAM_CBANK
	.align		4
        /*0064*/ 	.byte	0x04, 0x0a
        /*0066*/ 	.short	(.L_101 - .L_100)
	.align		4
.L_100:
        /*0068*/ 	.word	index@(.nv.constant0._Z20finalize_covariancesiPdPi)
        /*006c*/ 	.short	0x0380
        /*006e*/ 	.short	0x0018


	//----- nvinfo : EIATTR_SW_WAR
	.align		4
.L_101:
        /*0070*/ 	.byte	0x04, 0x36
        /*0072*/ 	.short	(.L_103 - .L_102)
.L_102:
        /*0074*/ 	.word	0x00000008
.L_103:


//--------------------- .nv.info._Z19compute_covariancesiPiP7double3PdS2_S2_S2_ --------------------------
	.section	.nv.info._Z19compute_covariancesiPiP7double3PdS2_S2_S2_,"",@"SHT_CUDA_INFO"
	.sectionflags	@""
	.align	4


	//----- nvinfo : EIATTR_CUDA_API_VERSION
	.align		4
        /*0000*/ 	.byte	0x04, 0x37
        /*0002*/ 	.short	(.L_105 - .L_104)
.L_104:
        /*0004*/ 	.word	0x00000082


	//----- nvinfo : EIATTR_KPARAM_INFO
	.align		4
.L_105:
        /*0008*/ 	.byte	0x04, 0x17
        /*000a*/ 	.short	(.L_107 - .L_106)
.L_106:
        /*000c*/ 	.word	0x00000000
        /*0010*/ 	.short	0x0006
        /*0012*/ 	.short	0x0030
        /*0014*/ 	.byte	0x00, 0xf5, 0x21, 0x00


	//----- nvinfo : EIATTR_KPARAM_INFO
	.align		4
.L_107:
        /*0018*/ 	.byte	0x04, 0x17
        /*001a*/ 	.short	(.L_109 - .L_108)
.L_108:
        /*001c*/ 	.word	0x00000000
        /*0020*/ 	.short	0x0005
        /*0022*/ 	.short	0x0028
        /*0024*/ 	.byte	0x00, 0xf5, 0x21, 0x00


	//----- nvinfo : EIATTR_KPARAM_INFO
	.align		4
.L_109:
        /*0028*/ 	.byte	0x04, 0x17
        /*002a*/ 	.short	(.L_111 - .L_110)
.L_110:
        /*002c*/ 	.word	0x00000000
        /*0030*/ 	.short	0x0004
        /*0032*/ 	.short	0x0020
        /*0034*/ 	.byte	0x00, 0xf5, 0x21, 0x00


	//----- nvinfo : EIATTR_KPARAM_INFO
	.align		4
.L_111:
        /*0038*/ 	.byte	0x04, 0x17
        /*003a*/ 	.short	(.L_113 - .L_112)
.L_112:
        /*003c*/ 	.word	0x00000000
        /*0040*/ 	.short	0x0003
        /*0042*/ 	.short	0x0018
        /*0044*/ 	.byte	0x00, 0xf5, 0x21, 0x00


	//----- nvinfo : EIATTR_KPARAM_INFO
	.align		4
.L_113:
        /*0048*/ 	.byte	0x04, 0x17
        /*004a*/ 	.short	(.L_115 - .L_114)
.L_114:
        /*004c*/ 	.word	0x00000000
        /*0050*/ 	.short	0x0002
        /*0052*/ 	.short	0x0010
        /*0054*/ 	.byte	0x00, 0xf5, 0x21, 0x00


	//----- nvinfo : EIATTR_KPARAM_INFO
	.align		4
.L_115:
        /*0058*/ 	.byte	0x04, 0x17
        /*005a*/ 	.short	(.L_117 - .L_116)
.L_116:
        /*005c*/ 	.word	0x00000000
        /*0060*/ 	.short	0x0001
        /*0062*/ 	.short	0x0008
        /*0064*/ 	.byte	0x00, 0xf5, 0x21, 0x00


	//----- nvinfo : EIATTR_KPARAM_INFO
	.align		4
.L_117:
        /*0068*/ 	.byte	0x04, 0x17
        /*006a*/ 	.short	(.L_119 - .L_118)
.L_118:
        /*006c*/ 	.word	0x00000000
        /*0070*/ 	.short	0x0000
        /*0072*/ 	.short	0x0000
        /*0074*/ 	.byte	0x00, 0xf0, 0x11, 0x00


	//----- nvinfo : EIATTR_SPARSE_MMA_MASK
	.align		4
.L_119:
        /*0078*/ 	.byte	0x03, 0x50
        /*007a*/ 	.short	0x0000


	//----- nvinfo : EIATTR_MAXREG_COUNT
	.align		4
        /*007c*/ 	.byte	0x03, 0x1b
        /*007e*/ 	.short	0x00ff


	//----- nvinfo : EIATTR_MERCURY_ISA_VERSION
	.align		4
        /*0080*/ 	.byte	0x03, 0x5f
        /*0082*/ 	.short	0x0101


	//----- nvinfo : EIATTR_VRC_CTA_INIT_COUNT
	.align		4
        /*0084*/ 	.byte	0x02, 0x4a
	.zero		1
	.zero		1


	//----- nvinfo : EIATTR_EXIT_INSTR_OFFSETS
	.align		4
        /*0088*/ 	.byte	0x04, 0x1c
        /*008a*/ 	.short	(.L_121 - .L_120)


	//   ....[0]....
.L_120:
        /*008c*/ 	.word	0x00000070


	//   ....[1]....
        /*0090*/ 	.word	0x00000660


	//----- nvinfo : EIATTR_CRS_STACK_SIZE
	.align		4
.L_121:
        /*0094*/ 	.byte	0x04, 0x1e
        /*0096*/ 	.short	(.L_123 - .L_122)
.L_122:
        /*0098*/ 	.word	0x00000000


	//----- nvinfo : EIATTR_CBANK_PARAM_SIZE
	.align		4
.L_123:
        /*009c*/ 	.byte	0x03, 0x19
        /*009e*/ 	.short	0x0038


	//----- nvinfo : EIATTR_PARAM_CBANK
	.align		4
        /*00a0*/ 	.byte	0x04, 0x0a
        /*00a2*/ 	.short	(.L_125 - .L_124)
	.align		4
.L_124:
        /*00a4*/ 	.word	index@(.nv.constant0._Z19compute_covariancesiPiP7double3PdS2_S2_S2_)
        /*00a8*/ 	.short	0x0380
        /*00aa*/ 	.short	0x0038


	//----- nvinfo : EIATTR_SW_WAR
	.align		4
.L_125:
        /*00ac*/ 	.byte	0x04, 0x36
        /*00ae*/ 	.short	(.L_127 - .L_126)
.L_126:
        /*00b0*/ 	.word	0x00000008
.L_127:


//--------------------- .nv.info._Z16compute_averagesiPdS_S_PiS_S_S_ --------------------------
	.section	.nv.info._Z16compute_averagesiPdS_S_PiS_S_S_,"",@"SHT_CUDA_INFO"
	.sectionflags	@""
	.align	4


	//----- nvinfo : EIATTR_CUDA_API_VERSION
	.align		4
        /*0000*/ 	.byte	0x04, 0x37
        /*0002*/ 	.short	(.L_129 - .L_128)
.L_128:
        /*0004*/ 	.word	0x00000082


	//----- nvinfo : EIATTR_KPARAM_INFO
	.align		4
.L_129:
        /*0008*/ 	.byte	0x04, 0x17
        /*000a*/ 	.short	(.L_131 - .L_130)
.L_130:
        /*000c*/ 	.word	0x00000000
        /*0010*/ 	.short	0x0007
        /*0012*/ 	.short	0x0038
        /*0014*/ 	.byte	0x00, 0xf5, 0x21, 0x00


	//----- nvinfo : EIATTR_KPARAM_INFO
	.align		4
.L_131:
        /*0018*/ 	.byte	0x04, 0x17
        /*001a*/ 	.short	(.L_133 - .L_132)
.L_132:
        /*001c*/ 	.word	0x00000000
        /*0020*/ 	.short	0x0006
        /*0022*/ 	.short	0x0030
        /*0024*/ 	.byte	0x00, 0xf5, 0x21, 0x00


	//----- nvinfo : EIATTR_KPARAM_INFO
	.align		4
.L_133:
        /*0028*/ 	.byte	0x04, 0x17
        /*002a*/ 	.short	(.L_135 - .L_134)
.L_134:
        /*002c*/ 	.word	0x00000000
        /*0030*/ 	.short	0x0005
        /*0032*/ 	.short	0x0028
        /*0034*/ 	.byte	0x00, 0xf5, 0x21, 0x00


	//----- nvinfo : EIATTR_KPARAM_INFO
	.align		4
.L_135:
        /*0038*/ 	.byte	0x04, 0x17
        /*003a*/ 	.short	(.L_137 - .L_136)
.L_136:
        /*003c*/ 	.word	0x00000000
        /*0040*/ 	.short	0x0004
        /*0042*/ 	.short	0x0020
        /*0044*/ 	.byte	0x00, 0xf5, 0x21, 0x00


	//----- nvinfo : EIATTR_KPARAM_INFO
	.align		4
.L_137:
        /*0048*/ 	.byte	0x04, 0x17
        /*004a*/ 	.short	(.L_139 - .L_138)
.L_138:
        /*004c*/ 	.word	0x00000000
        /*0050*/ 	.short	0x0003
        /*0052*/ 	.short	0x0018
        /*0054*/ 	.byte	0x00, 0xf5, 0x21, 0x00


	//----- nvinfo : EIATTR_KPARAM_INFO
	.align		4
.L_139:
        /*0058*/ 	.byte	0x04, 0x17
        /*005a*/ 	.short	(.L_141 - .L_140)
.L_140:
        /*005c*/ 	.word	0x00000000
        /*0060*/ 	.short	0x0002
        /*0062*/ 	.short	0x0010
        /*0064*/ 	.byte	0x00, 0xf5, 0x21, 0x00


	//----- nvinfo : EIATTR_KPARAM_INFO
	.align		4
.L_141:
        /*0068*/ 	.byte	0x04, 0x17
        /*006a*/ 	.short	(.L_143 - .L_142)
.L_142:
        /*006c*/ 	.word	0x00000000
        /*0070*/ 	.short	0x0001
        /*0072*/ 	.short	0x0008
        /*0074*/ 	.byte	0x00, 0xf5, 0x21, 0x00


	//----- nvinfo : EIATTR_KPARAM_INFO
	.align		4
.L_143:
        /*0078*/ 	.byte	0x04, 0x17
        /*007a*/ 	.short	(.L_145 - .L_144)
.L_144:
        /*007c*/ 	.word	0x00000000
        /*0080*/ 	.short	0x0000
        /*0082*/ 	.short	0x0000
        /*0084*/ 	.byte	0x00, 0xf0, 0x11, 0x00


	//----- nvinfo : EIATTR_SPARSE_MMA_MASK
	.align		4
.L_145:
        /*0088*/ 	.byte	0x03, 0x50
        /*008a*/ 	.short	0x0000


	//----- nvinfo : EIATTR_MAXREG_COUNT
	.align		4
        /*008c*/ 	.byte	0x03, 0x1b
        /*008e*/ 	.short	0x00ff


	//----- nvinfo : EIATTR_MERCURY_ISA_VERSION
	.align		4
        /*0090*/ 	.byte	0x03, 0x5f
        /*0092*/ 	.short	0x0101


	//----- nvinfo : EIATTR_VRC_CTA_INIT_COUNT
	.align		4
        /*0094*/ 	.byte	0x02, 0x4a
	.zero		1
	.zero		1


	//----- nvinfo : EIATTR_EXIT_INSTR_OFFSETS
	.align		4
        /*0098*/ 	.byte	0x04, 0x1c
        /*009a*/ 	.short	(.L_147 - .L_146)


	//   ....[0]....
.L_146:
        /*009c*/ 	.word	0x00000070


	//   ....[1]....
        /*00a0*/ 	.word	0x00000630


	//   ....[2]....
        /*00a4*/ 	.word	0x000006d0


	//----- nvinfo : EIATTR_CRS_STACK_SIZE
	.align		4
.L_147:
        /*00a8*/ 	.byte	0x04, 0x1e
        /*00aa*/ 	.short	(.L_149 - .L_148)
.L_148:
        /*00ac*/ 	.word	0x00000000


	//----- nvinfo : EIATTR_CBANK_PARAM_SIZE
	.align		4
.L_149:
        /*00b0*/ 	.byte	0x03, 0x19
        /*00b2*/ 	.short	0x0040


	//----- nvinfo : EIATTR_PARAM_CBANK
	.align		4
        /*00b4*/ 	.byte	0x04, 0x0a
        /*00b6*/ 	.short	(.L_151 - .L_150)
	.align		4
.L_150:
        /*00b8*/ 	.word	index@(.nv.constant0._Z16compute_averagesiPdS_S_PiS_S_S_)
        /*00bc*/ 	.short	0x0380
        /*00be*/ 	.short	0x0040


	//----- nvinfo : EIATTR_SW_WAR
	.align		4
.L_151:
        /*00c0*/ 	.byte	0x04, 0x36
        /*00c2*/ 	.short	(.L_153 - .L_152)
.L_152:
        /*00c4*/ 	.word	0x00000008
.L_153:


//--------------------- .nv.info._Z12compute_sumsiPiP7double3PdS2_S2_ --------------------------
	.section	.nv.info._Z12compute_sumsiPiP7double3PdS2_S2_,"",@"SHT_CUDA_INFO"
	.sectionflags	@""
	.align	4


	//----- nvinfo : EIATTR_CUDA_API_VERSION
	.align		4
        /*0000*/ 	.byte	0x04, 0x37
        /*0002*/ 	.short	(.L_155 - .L_154)
.L_154:
        /*0004*/ 	.word	0x00000082


	//----- nvinfo : EIATTR_KPARAM_INFO
	.align		4
.L_155:
        /*0008*/ 	.byte	0x04, 0x17
        /*000a*/ 	.short	(.L_157 - .L_156)
.L_156:
        /*000c*/ 	.word	0x00000000
        /*0010*/ 	.short	0x0005
        /*0012*/ 	.short	0x0028
        /*0014*/ 	.byte	0x00, 0xf5, 0x21, 0x00


	//----- nvinfo : EIATTR_KPARAM_INFO
	.align		4
.L_157:
        /*0018*/ 	.byte	0x04, 0x17
        /*001a*/ 	.short	(.L_159 - .L_158)
.L_158:
        /*001c*/ 	.word	0x00000000
        /*0020*/ 	.short	0x0004
        /*0022*/ 	.short	0x0020
        /*0024*/ 	.byte	0x00, 0xf5, 0x21, 0x00


	//----- nvinfo : EIATTR_KPARAM_INFO
	.align		4
.L_159:
        /*0028*/ 	.byte	0x04, 0x17
        /*002a*/ 	.short	(.L_161 - .L_160)
.L_160:
        /*002c*/ 	.word	0x00000000
        /*0030*/ 	.short	0x0003
        /*0032*/ 	.short	0x0018
        /*0034*/ 	.byte	0x00, 0xf5, 0x21, 0x00


	//----- nvinfo : EIATTR_KPARAM_INFO
	.align		4
.L_161:
        /*0038*/ 	.byte	0x04, 0x17
        /*003a*/ 	.short	(.L_163 - .L_162)
.L_162:
        /*003c*/ 	.word	0x00000000
        /*0040*/ 	.short	0x0002
        /*0042*/ 	.short	0x0010
        /*0044*/ 	.byte	0x00, 0xf5, 0x21, 0x00


	//----- nvinfo : EIATTR_KPARAM_INFO
	.align		4
.L_163:
        /*0048*/ 	.byte	0x04, 0x17
        /*004a*/ 	.short	(.L_165 - .L_164)
.L_164:
        /*004c*/ 	.word	0x00000000
        /*0050*/ 	.short	0x0001
        /*0052*/ 	.short	0x0008
        /*0054*/ 	.byte	0x00, 0xf5, 0x21, 0x00


	//----- nvinfo : EIATTR_KPARAM_INFO
	.align		4
.L_165:
        /*0058*/ 	.byte	0x04, 0x17
        /*005a*/ 	.short	(.L_167 - .L_166)
.L_166:
        /*005c*/ 	.word	0x00000000
        /*0060*/ 	.short	0x0000
        /*0062*/ 	.short	0x0000
        /*0064*/ 	.byte	0x00, 0xf0, 0x11, 0x00


	//----- nvinfo : EIATTR_SPARSE_MMA_MASK
	.align		4
.L_167:
        /*0068*/ 	.byte	0x03, 0x50
        /*006a*/ 	.short	0x0000


	//----- nvinfo : EIATTR_MAXREG_COUNT
	.align		4
        /*006c*/ 	.byte	0x03, 0x1b
        /*006e*/ 	.short	0x00ff


	//----- nvinfo : EIATTR_MERCURY_ISA_VERSION
	.align		4
        /*0070*/ 	.byte	0x03, 0x5f
        /*0072*/ 	.short	0x0101


	//----- nvinfo : EIATTR_VRC_CTA_INIT_COUNT
	.align		4
        /*0074*/ 	.byte	0x02, 0x4a
	.zero		1
	.zero		1


	//----- nvinfo : EIATTR_EXIT_INSTR_OFFSETS
	.align		4
        /*0078*/ 	.byte	0x04, 0x1c
        /*007a*/ 	.short	(.L_169 - .L_168)


	//   ....[0]....
.L_168:
        /*007c*/ 	.word	0x00000070


	//   ....[1]....
        /*0080*/ 	.word	0x00000360


	//----- nvinfo : EIATTR_CRS_STACK_SIZE
	.align		4
.L_169:
        /*0084*/ 	.byte	0x04, 0x1e
        /*0086*/ 	.short	(.L_171 - .L_170)
.L_170:
        /*0088*/ 	.word	0x00000000


	//----- nvinfo : EIATTR_CBANK_PARAM_SIZE
	.align		4
.L_171:
        /*008c*/ 	.byte	0x03, 0x19
        /*008e*/ 	.short	0x0030


	//----- nvinfo : EIATTR_PARAM_CBANK
	.align		4
        /*0090*/ 	.byte	0x04, 0x0a
        /*0092*/ 	.short	(.L_173 - .L_172)
	.align		4
.L_172:
        /*0094*/ 	.word	index@(.nv.constant0._Z12compute_sumsiPiP7double3PdS2_S2_)
        /*0098*/ 	.short	0x0380
        /*009a*/ 	.short	0x0030


	//----- nvinfo : EIATTR_SW_WAR
	.align		4
.L_173:
        /*009c*/ 	.byte	0x04, 0x36
        /*009e*/ 	.short	(.L_175 - .L_174)
.L_174:
        /*00a0*/ 	.word	0x00000008
.L_175:


//--------------------- .nv.info._Z18read_sample_pixelsP6uchar4iiiPiP7double3 --------------------------
	.section	.nv.info._Z18read_sample_pixelsP6uchar4iiiPiP7double3,"",@"SHT_CUDA_INFO"
	.sectionflags	@""
	.align	4


	//----- nvinfo : EIATTR_CUDA_API_VERSION
	.align		4
        /*0000*/ 	.byte	0x04, 0x37
        /*0002*/ 	.short	(.L_177 - .L_176)
.L_176:
        /*0004*/ 	.word	0x00000082


	//----- nvinfo : EIATTR_KPARAM_INFO
	.align		4
.L_177:
        /*0008*/ 	.byte	0x04, 0x17
        /*000a*/ 	.short	(.L_179 - .L_178)
.L_178:
        /*000c*/ 	.word	0x00000000
        /*0010*/ 	.short	0x0005
        /*0012*/ 	.short	0x0020
        /*0014*/ 	.byte	0x00, 0xf5, 0x21, 0x00


	//----- nvinfo : EIATTR_KPARAM_INFO
	.align		4
.L_179:
        /*0018*/ 	.byte	0x04, 0x17
        /*001a*/ 	.short	(.L_181 - .L_180)
.L_180:
        /*001c*/ 	.word	0x00000000
        /*0020*/ 	.short	0x0004
        /*0022*/ 	.short	0x0018
        /*0024*/ 	.byte	0x00, 0xf5, 0x21, 0x00


	//----- nvinfo : EIATTR_KPARAM_INFO
	.align		4
.L_181:
        /*0028*/ 	.byte	0x04, 0x17
        /*002a*/ 	.short	(.L_183 - .L_182)
.L_182:
        /*002c*/ 	.word	0x00000000
        /*0030*/ 	.short	0x0003
        /*0032*/ 	.short	0x0010
        /*0034*/ 	.byte	0x00, 0xf0, 0x11, 0x00


	//----- nvinfo : EIATTR_KPARAM_INFO
	.align		4
.L_183:
        /*0038*/ 	.byte	0x04, 0x17
        /*003a*/ 	.short	(.L_185 - .L_184)
.L_184:
        /*003c*/ 	.word	0x00000000
        /*0040*/ 	.short	0x0002
        /*0042*/ 	.short	0x000c
        /*0044*/ 	.byte	0x00, 0xf0, 0x11, 0x00


	//----- nvinfo : EIATTR_KPARAM_INFO
	.align		4
.L_185:
        /*0048*/ 	.byte	0x04, 0x17
        /*004a*/ 	.short	(.L_187 - .L_186)
.L_186:
        /*004c*/ 	.word	0x00000000
        /*0050*/ 	.short	0x0001
        /*0052*/ 	.short	0x0008
        /*0054*/ 	.byte	0x00, 0xf0, 0x11, 0x00


	//----- nvinfo : EIATTR_KPARAM_INFO
	.align		4
.L_187:
        /*0058*/ 	.byte	0x04, 0x17
        /*005a*/ 	.short	(.L_189 - .L_188)
.L_188:
        /*005c*/ 	.word	0x00000000
        /*0060*/ 	.short	0x0000
        /*0062*/ 	.short	0x0000
        /*0064*/ 	.byte	0x00, 0xf5, 0x21, 0x00


	//----- nvinfo : EIATTR_SPARSE_MMA_MASK
	.align		4
.L_189:
        /*0068*/ 	.byte	0x03, 0x50
        /*006a*/ 	.short	0x0000


	//----- nvinfo : EIATTR_MAXREG_COUNT
	.align		4
        /*006c*/ 	.byte	0x03, 0x1b
        /*006e*/ 	.short	0x00ff


	//----- nvinfo : EIATTR_MERCURY_ISA_VERSION
	.align		4
        /*0070*/ 	.byte	0x03, 0x5f
        /*0072*/ 	.short	0x0101


	//----- nvinfo : EIATTR_UNUSED_LOAD_BYTE_OFFSET
	.align		4
        /*0074*/ 	.byte	0x04, 0x44
        /*0076*/ 	.short	(.L_191 - .L_190)


	//   ....[0]....
.L_190:
        /*0078*/ 	.word	0x000001e0
        /*007c*/ 	.word	0x00000007


	//----- nvinfo : EIATTR_VRC_CTA_INIT_COUNT
	.align		4
.L_191:
        /*0080*/ 	.byte	0x02, 0x4a
	.zero		1
	.zero		1


	//----- nvinfo : EIATTR_EXIT_INSTR_OFFSETS
	.align		4
        /*0084*/ 	.byte	0x04, 0x1c
        /*0086*/ 	.short	(.L_193 - .L_192)


	//   ....[0]....
.L_192:
        /*0088*/ 	.word	0x00000070


	//   ....[1]....
        /*008c*/ 	.word	0x00000190


	//   ....[2]....
        /*0090*/ 	.word	0x00000260


	//----- nvinfo : EIATTR_CBANK_PARAM_SIZE
	.align		4
.L_193:
        /*0094*/ 	.byte	0x03, 0x19
        /*0096*/ 	.short	0x0028


	//----- nvinfo : EIATTR_PARAM_CBANK
	.align		4
        /*0098*/ 	.byte	0x04, 0x0a
        /*009a*/ 	.short	(.L_195 - .L_194)
	.align		4
.L_194:
        /*009c*/ 	.word	index@(.nv.constant0._Z18read_sample_pixelsP6uchar4iiiPiP7double3)
        /*00a0*/ 	.short	0x0380
        /*00a2*/ 	.short	0x0028


	//----- nvinfo : EIATTR_SW_WAR
	.align		4
.L_195:
        /*00a4*/ 	.byte	0x04, 0x36
        /*00a6*/ 	.short	(.L_197 - .L_196)
.L_196:
        /*00a8*/ 	.word	0x00000008
.L_197:


//--------------------- .nv.callgraph             --------------------------
	.section	.nv.callgraph,"",@"SHT_CUDA_CALLGRAPH"
	.align	4
	.sectionentsize	8
	.align		4
        /*0000*/ 	.word	0x00000000
	.align		4
        /*0004*/ 	.word	0xffffffff
	.align		4
        /*0008*/ 	.word	0x00000000
	.align		4
        /*000c*/ 	.word	0xfffffffe
	.align		4
        /*0010*/ 	.word	0x00000000
	.align		4
        /*0014*/ 	.word	0xfffffffd
	.align		4
        /*0018*/ 	.word	0x00000000
	.align		4
        /*001c*/ 	.word	0xfffffffc


//--------------------- .nv.constant3             --------------------------
	.section	.nv.constant3,"a",@progbits
	.align	8
.nv.constant3:
	.type		const_avg_r,@object
	.size		const_avg_r,(const_avg_g - const_avg_r)
const_avg_r:
	.zero		256
	.type		const_avg_g,@object
	.size		const_avg_g,(const_avg_b - const_avg_g)
const_avg_g:
	.zero		256
	.type		const_avg_b,@object
	.size		const_avg_b,(const_inv_covariance_matrices - const_avg_b)
const_avg_b:
	.zero		256
	.type		const_inv_covariance_matrices,@object
	.size		const_inv_covariance_matrices,(.L_3 - const_inv_covariance_matrices)
const_inv_covariance_matrices:
	.zero		2304
.L_3:


//--------------------- .text._Z15classify_kernelP6uchar4iii --------------------------
	.section	.text._Z15classify_kernelP6uchar4iii,"ax",@progbits
	.align	128
        .global         _Z15classify_kernelP6uchar4iii
        .type           _Z15classify_kernelP6uchar4iii,@function
        .size           _Z15classify_kernelP6uchar4iii,(.L_x_66 - _Z15classify_kernelP6uchar4iii)
        .other          _Z15classify_kernelP6uchar4iii,@"STO_CUDA_ENTRY STV_DEFAULT"
_Z15classify_kernelP6uchar4iii:
.text._Z15classify_kernelP6uchar4iii:
[----:B------:R-:W-:Y:S01]  /*0000*/  LDC R1, c[0x0][0x37c] ;  /* 0x0000df00ff017b82 */ /* 0x000fe20000000800 */
[----:B------:R-:W0:Y:S01]  /*0010*/  S2R R2, SR_CTAID.Y ;  /* 0x0000000000027919 */ /* 0x000e220000002600 */
[----:B------:R-:W1:Y:S01]  /*0020*/  LDCU UR7, c[0x0][0x360] ;  /* 0x00006c00ff0777ac */ /* 0x000e620008000800 */
[----:B------:R-:W0:Y:S01]  /*0030*/  S2R R5, SR_TID.Y ;  /* 0x0000000000057919 */ /* 0x000e220000002200 */
[----:B------:R-:W0:Y:S01]  /*0040*/  LDCU UR5, c[0x0][0x364] ;  /* 0x00006c80ff0577ac */ /* 0x000e220008000800 */
[----:B------:R-:W2:Y:S01]  /*0050*/  S2R R0, SR_CTAID.X ;  /* 0x0000000000007919 */ /* 0x000ea20000002500 */
[----:B------:R-:W3:Y:S01]  /*0060*/  LDCU UR8, c[0x0][0x38c] ;  /* 0x00007180ff0877ac */ /* 0x000ee20008000800 */
[----:B------:R-:W2:Y:S01]  /*0070*/  S2R R3, SR_TID.X ;  /* 0x0000000000037919 */ /* 0x000ea20000002100 */
[----:B------:R-:W1:Y:S01]  /*0080*/  LDCU UR4, c[0x0][0x370] ;  /* 0x00006e00ff0477ac */ /* 0x000e620008000800 */
[----:B------:R-:W4:Y:S01]  /*0090*/  LDCU UR6, c[0x0][0x374] ;  /* 0x00006e80ff0677ac */ /* 0x000f220008000800 */
[----:B-1----:R-:W-:Y:S01]  /*00a0*/  UIMAD UR4, UR7, UR4, URZ ;  /* 0x00000004070472a4 */ /* 0x002fe2000f8e02ff */
[----:B0-----:R-:W-:Y:S01]  /*00b0*/  IMAD R2, R2, UR5, R5 ;  /* 0x0000000502027c24 */ /* 0x001fe2000f8e0205 */
[----:B----4-:R-:W-:-:S04]  /*00c0*/  UIMAD UR5, UR5, UR6, URZ ;  /* 0x00000006050572a4 */ /* 0x010fc8000f8e02ff */
[----:B---3--:R-:W-:Y:S01]  /*00d0*/  ISETP.GE.AND P0, PT, R2, UR8, PT ;  /* 0x0000000802007c0c */ /* 0x008fe2000bf06270 */
[----:B--2---:R-:W-:-:S12]  /*00e0*/  IMAD R0, R0, UR7, R3 ;  /* 0x0000000700007c24 */ /* 0x004fd8000f8e0203 */
[----:B------:R-:W-:Y:S05]  /*00f0*/  @P0 EXIT ;  /* 0x000000000000094d */ /* 0x000fea0003800000 */
[----:B------:R-:W0:Y:S01]  /*0100*/  LDCU UR6, c[0x0][0x390] ;  /* 0x00007200ff0677ac */ /* 0x000e220008000800 */
[----:B------:R-:W1:Y:S01]  /*0110*/  LDCU.64 UR10, c[0x0][0x358] ;  /* 0x00006b00ff0a77ac */ /* 0x000e620008000a00 */
[----:B0-----:R-:W-:-:S09]  /*0120*/  UISETP.GT.AND UP0, UPT, UR6, URZ, UPT ;  /* 0x000000ff0600728c */ /* 0x001fd2000bf04270 */
[----:B-1----:R-:W-:Y:S05]  /*0130*/  BRA.U UP0, `(.L_x_0) ;  /* 0x00000001004c7547 */ /* 0x002fea000b800000 */
.L_x_4:
[----:B------:R-:W0:Y:S01]  /*0140*/  LDC R8, c[0x0][0x388] ;  /* 0x0000e200ff087b82 */ /* 0x000e220000000800 */
[----:B------:R-:W-:Y:S01]  /*0150*/  BSSY.RECONVERGENT B0, `(.L_x_1) ;  /* 0x000000c000007945 */ /* 0x000fe20003800200 */
[----:B0-----:R-:W-:-:S13]  /*0160*/  ISETP.GE.AND P0, PT, R0, R8, PT ;  /* 0x000000080000720c */ /* 0x001fda0003f06270 */
[----:B-1----:R-:W-:Y:S05]  /*0170*/  @P0 BRA `(.L_x_2) ;  /* 0x0000000000240947 */ /* 0x002fea0003800000 */
[----:B------:R-:W0:Y:S01]  /*0180*/  LDC.64 R6, c[0x0][0x380] ;  /* 0x0000e000ff067b82 */ /* 0x000e220000000a00 */
[----:B------:R-:W-:Y:S02]  /*0190*/  IMAD.MOV.U32 R9, RZ, RZ, 0xff ;  /* 0x000000ffff097424 */ /* 0x000fe400078e00ff */
[----:B------:R-:W-:-:S07]  /*01a0*/  IMAD.MOV.U32 R3, RZ, RZ, R0 ;  /* 0x000000ffff037224 */ /* 0x000fce00078e0000 */
.L_x_3:
[----:B-1----:R-:W-:Y:S02]  /*01b0*/  IMAD R5, R2, R8, R3 ;  /* 0x0000000802057224 */ /* 0x002fe400078e0203 */
[----:B------:R-:W-:Y:S02]  /*01c0*/  VIADD R3, R3, UR4 ;  /* 0x0000000403037c36 */ /* 0x000fe40008000000 */
[----:B0-----:R-:W-:-:S03]  /*01d0*/  IMAD.WIDE R4, R5, 0x4, R6 ;  /* 0x0000000405047825 */ /* 0x001fc600078e0206 */
[----:B------:R-:W-:Y:S02]  /*01e0*/  ISETP.GE.AND P0, PT, R3, R8, PT ;  /* 0x000000080300720c */ /* 0x000fe40003f06270 */
[----:B------:R1:W-:Y:S11]  /*01f0*/  STG.E.U8 desc[UR10][R4.64+0x3], R9 ;  /* 0x0000030904007986 */ /* 0x0003f6000c10110a */
[----:B------:R-:W-:Y:S05]  /*0200*/  @!P0 BRA `(.L_x_3) ;  /* 0xfffffffc00e88947 */ /* 0x000fea000383ffff */
.L_x_2:
[----:B------:R-:W-:Y:S05]  /*0210*/  BSYNC.RECONVERGENT B0 ;  /* 0x0000000000007941 */ /* 0x000fea0003800200 */
.L_x_1:
[----:B------:R-:W0:Y:S01]  /*0220*/  LDCU UR6, c[0x0][0x38c] ;  /* 0x00007180ff0677ac */ /* 0x000e220008000800 */
[----:B------:R-:W-:-:S05]  /*0230*/  VIADD R2, R2, UR5 ;  /* 0x0000000502027c36 */ /* 0x000fca0008000000 */
[----:B0-----:R-:W-:-:S13]  /*0240*/  ISETP.GE.AND P0, PT, R2, UR6, PT ;  /* 0x0000000602007c0c */ /* 0x001fda000bf06270 */
[----:B------:R-:W-:Y:S05]  /*0250*/  @!P0 BRA `(.L_x_4) ;  /* 0xfffffffc00b88947 */ /* 0x000fea000383ffff */
[----:B------:R-:W-:Y:S05]  /*0260*/  EXIT ;  /* 0x000000000000794d */ /* 0x000fea0003800000 */
.L_x_0:
[----:B------:R-:W-:Y:S02]  /*0270*/  ULOP3.LUT UR12, UR6, 0x7, URZ, 0xc0, !UPT ;  /* 0x00000007060c7892 */ /* 0x000fe4000f8ec0ff */
[----:B------:R-:W-:-:S12]  /*0280*/  ULOP3.LUT UR6, UR6, 0x7ffffff8, URZ, 0xc0, !UPT ;  /* 0x7ffffff806067892 */ /* 0x000fd8000f8ec0ff */
.L_x_13:
[----:B0-----:R-:W0:Y:S01]  /*0290*/  LDCU UR7, c[0x0][0x388] ;  /* 0x00007100ff0777ac */ /* 0x001e220008000800 */
[----:B------:R-:W-:Y:S01]  /*02a0*/  BSSY.RECONVERGENT B0, `(.L_x_5) ;  /* 0x0000235000007945 */ /* 0x000fe20003800200 */
[----:B0-----:R-:W-:-:S13]  /*02b0*/  ISETP.GE.AND P0, PT, R0, UR7, PT ;  /* 0x0000000700007c0c */ /* 0x001fda000bf06270 */
[----:B-123--:R-:W-:Y:S05]  /*02c0*/  @P0 BRA `(.L_x_6) ;  /* 0x0000002000c80947 */ /* 0x00efea0003800000 */
[----:B------:R-:W-:-:S07]  /*02d0*/  IMAD.MOV.U32 R3, RZ, RZ, R0 ;  /* 0x000000ffff037224 */ /* 0x000fce00078e0000 */
.L_x_12:
[----:B01----:R-:W0:Y:S01]  /*02e0*/  LDC.64 R6, c[0x0][0x380] ;  /* 0x0000e000ff067b82 */ /* 0x003e220000000a00 */
[----:B------:R-:W1:Y:S07]  /*02f0*/  LDCU UR7, c[0x0][0x388] ;  /* 0x00007100ff0777ac */ /* 0x000e6e0008000800 */
[----:B--2---:R-:W2:Y:S01]  /*0300*/  LDC R4, c[0x0][0x390] ;  /* 0x0000e400ff047b82 */ /* 0x004ea20000000800 */
[----:B-1----:R-:W-:-:S04]  /*0310*/  IMAD R5, R2, UR7, R3 ;  /* 0x0000000702057c24 */ /* 0x002fc8000f8e0203 */
[----:B0-----:R-:W-:-:S05]  /*0320*/  IMAD.WIDE R6, R5, 0x4, R6 ;  /* 0x0000000405067825 */ /* 0x001fca00078e0206 */
[----:B---3--:R-:W3:Y:S01]  /*0330*/  LDG.E R5, desc[UR10][R6.64] ;  /* 0x0000000a06057981 */ /* 0x008ee2000c1e1900 */
[----:B------:R-:W-:Y:S01]  /*0340*/  VIADD R3, R3, UR4 ;  /* 0x0000000403037c36 */ /* 0x000fe20008000000 */
[----:B--2---:R-:W-:Y:S01]  /*0350*/  ISETP.GE.U32.AND P1, PT, R4, 0x8, PT ;  /* 0x000000080400780c */ /* 0x004fe20003f26070 */
[----:B------:R-:W-:-:S03]  /*0360*/  IMAD.MOV.U32 R35, RZ, RZ, -0x1 ;  /* 0xffffffffff237424 */ /* 0x000fc600078e00ff */
[----:B------:R-:W-:Y:S01]  /*0370*/  ISETP.GE.AND P0, PT, R3, UR7, PT ;  /* 0x0000000703007c0c */ /* 0x000fe2000bf06270 */
[----:B------:R-:W-:Y:S02]  /*0380*/  IMAD.MOV.U32 R32, RZ, RZ, RZ ;  /* 0x000000ffff207224 */ /* 0x000fe400078e00ff */
[----:B------:R-:W-:Y:S02]  /*0390*/  IMAD.MOV.U32 R26, RZ, RZ, -0x1 ;  /* 0xffffffffff1a7424 */ /* 0x000fe400078e00ff */
[----:B------:R-:W-:Y:S01]  /*03a0*/  IMAD.MOV.U32 R27, RZ, RZ, 0x7fefffff ;  /* 0x7fefffffff1b7424 */ /* 0x000fe200078e00ff */
[----:B---3--:R0:W1:Y:S08]  /*03b0*/  I2F.F64.U8 R8, R5 ;  /* 0x0000000500087312 */ /* 0x0080700000001800 */
[----:B------:R0:W2:Y:S08]  /*03c0*/  I2F.F64.U8 R10, R5.B1 ;  /* 0x10000005000a7312 */ /* 0x0000b00000001800 */
[----:B------:R0:W3:Y:S01]  /*03d0*/  I2F.F64.U8 R12, R5.B2 ;  /* 0x20000005000c7312 */ /* 0x0000e20000001800 */
[----:B-1----:R-:W-:Y:S05]  /*03e0*/  @!P1 BRA `(.L_x_7) ;  /* 0x00000010006c9947 */ /* 0x002fea0003800000 */
[----:B------:R-:W-:Y:S02]  /*03f0*/  IMAD.MOV.U32 R35, RZ, RZ, -0x1 ;  /* 0xffffffffff237424 */ /* 0x000fe400078e00ff */
[----:B0-----:R-:W-:Y:S02]  /*0400*/  IMAD.MOV.U32 R5, RZ, RZ, RZ ;  /* 0x000000ffff057224 */ /* 0x001fe400078e00ff */
[----:B------:R-:W-:Y:S02]  /*0410*/  IMAD.MOV.U32 R26, RZ, RZ, -0x1 ;  /* 0xffffffffff1a7424 */ /* 0x000fe400078e00ff */
[----:B------:R-:W-:-:S07]  /*0420*/  IMAD.MOV.U32 R27, RZ, RZ, 0x7fefffff ;  /* 0x7fefffffff1b7424 */ /* 0x000fce00078e00ff */
.L_x_8:
[C---:B------:R-:W-:Y:S01]  /*0430*/  R2UR UR8, R5.reuse ;  /* 0x00000000050872ca */ /* 0x040fe200000e0000 */
[----:B------:R-:W-:Y:S01]  /*0440*/  IMAD.SHL.U32 R34, R5, 0x8, RZ ;  /* 0x0000000805227824 */ /* 0x000fe200078e00ff */
[----:B------:R-:W-:-:S03]  /*0450*/  UMOV UR7, 0x300 ;  /* 0x0000030000077882 */ /* 0x000fc60000000000 */
[----:B------:R-:W2:Y:S08]  /*0460*/  LDC.64 R24, c[0x3][R34+0x100] ;  /* 0x00c0400022187b82 */ /* 0x000eb00000000a00 */
[----:B------:R-:W-:Y:S01]  /*0470*/  UIMAD UR7, UR8, 0x48, UR7 ;  /* 0x00000048080778a4 */ /* 0x000fe2000f8e0207 */
[----:B------:R-:W0:Y:S08]  /*0480*/  LDC.64 R14, c[0x3][R34] ;  /* 0x00c00000220e7b82 */ /* 0x000e300000000a00 */
[----:B------:R-:W3:Y:S03]  /*0490*/  LDC.64 R28, c[0x3][R34+0x200] ;  /* 0x00c08000221c7b82 */ /* 0x000ee60000000a00 */
[----:B------:R-:W1:Y:S01]  /*04a0*/  LDCU.64 UR16, c[0x3][UR7+0x20] ;  /* 0x00c00400071077ac */ /* 0x000e620008000a00 */
[----:B------:R-:W4:Y:S01]  /*04b0*/  LDCU.64 UR14, c[0x3][UR7+0x8] ;  /* 0x00c00100070e77ac */ /* 0x000f220008000a00 */
[----:B--2---:R-:W-:-:S03]  /*04c0*/  DADD R24, R10, -R24 ;  /* 0x000000000a187229 */ /* 0x004fc60000000818 */
[----:B------:R-:W2:Y:S01]  /*04d0*/  LDC.64 R20, c[0x3][R34+0x108] ;  /* 0x00c0420022147b82 */ /* 0x000ea20000000a00 */
[----:B------:R-:W5:Y:S01]  /*04e0*/  LDCU.64 UR18, c[0x3][UR7+0x18] ;  /* 0x00c00300071277ac */ /* 0x000f620008000a00 */
[----:B------:R-:W2:Y:S01]  /*04f0*/  LDCU.64 UR8, c[0x3][UR7] ;  /* 0x00c00000070877ac */ /* 0x000ea20008000a00 */
[----:B0-----:R-:W-:-:S05]  /*0500*/  DADD R14, R8, -R14 ;  /* 0x00000000080e7229 */ /* 0x001fca000000080e */
[----:B------:R-:W0:Y:S01]  /*0510*/  LDC.64 R18, c[0x3][R34+0x8] ;  /* 0x00c0020022127b82 */ /* 0x000e220000000a00 */
[----:B------:R-:W2:Y:S01]  /*0520*/  LDCU.64 UR20, c[0x3][UR7+0x28] ;  /* 0x00c00500071477ac */ /* 0x000ea20008000a00 */
[----:B-1----:R-:W-:Y:S01]  /*0530*/  DMUL R16, R24, UR16 ;  /* 0x0000001018107c28 */ /* 0x002fe20008000000 */
[----:B------:R-:W1:Y:S01]  /*0540*/  LDCU.64 UR16, c[0x3][UR7+0x10] ;  /* 0x00c00200071077ac */ /* 0x000e620008000a00 */
[----:B---3--:R-:W-:-:S04]  /*0550*/  DADD R28, R12, -R28 ;  /* 0x000000000c1c7229 */ /* 0x008fc8000000081c */
[----:B------:R-:W3:Y:S01]  /*0560*/  LDC.64 R30, c[0x3][R34+0x208] ;  /* 0x00c08200221e7b82 */ /* 0x000ee20000000a00 */
[----:B----4-:R-:W-:Y:S01]  /*0570*/  DMUL R22, R24, UR14 ;  /* 0x0000000e18167c28 */ /* 0x010fe20008000000 */
[----:B------:R-:W4:Y:S01]  /*0580*/  LDCU.64 UR14, c[0x3][UR7+0x38] ;  /* 0x00c00700070e77ac */ /* 0x000f220008000a00 */
[----:B-----5:R-:W-:Y:S01]  /*0590*/  DFMA R16, R14, UR18, R16 ;  /* 0x000000120e107c2b */ /* 0x020fe20008000010 */
[----:B------:R-:W5:Y:S01]  /*05a0*/  LDCU.64 UR18, c[0x3][UR7+0x60] ;  /* 0x00c00c00071277ac */ /* 0x000f620008000a00 */
[----:B--2---:R-:W-:-:S04]  /*05b0*/  DADD R20, R10, -R20 ;  /* 0x000000000a147229 */ /* 0x004fc80000000814 */
[----:B------:R-:W-:Y:S01]  /*05c0*/  DFMA R22, R14, UR8, R22 ;  /* 0x000000080e167c2b */ /* 0x000fe20008000016 */
[----:B------:R-:W2:Y:S01]  /*05d0*/  LDCU.64 UR8, c[0x3][UR7+0x30] ;  /* 0x00c00600070877ac */ /* 0x000ea20008000a00 */
[----:B------:R-:W-:Y:S01]  /*05e0*/  DFMA R16, R28, UR20, R16 ;  /* 0x000000141c107c2b */ /* 0x000fe20008000010 */
[----:B------:R-:W5:Y:S01]  /*05f0*/  LDCU.64 UR20, c[0x3][UR7+0x68] ;  /* 0x00c00d00071477ac */ /* 0x000f620008000a00 */
[----:B0-----:R-:W-:-:S04]  /*0600*/  DADD R18, R8, -R18 ;  /* 0x0000000008127229 */ /* 0x001fc80000000812 */
[----:B-1----:R-:W-:Y:S01]  /*0610*/  DFMA R22, R28, UR16, R22 ;  /* 0x000000101c167c2b */ /* 0x002fe20008000016 */
[----:B------:R-:W0:Y:S01]  /*0620*/  LDCU.64 UR16, c[0x3][UR7+0x40] ;  /* 0x00c00800071077ac */ /* 0x000e220008000a00 */
[C---:B------:R-:W-:Y:S02]  /*0630*/  DMUL R16, R24.reuse, R16 ;  /* 0x0000001018107228 */ /* 0x040fe40000000000 */
[----:B----4-:R-:W-:Y:S01]  /*0640*/  DMUL R24, R24, UR14 ;  /* 0x0000000e18187c28 */ /* 0x010fe20008000000 */
[----:B------:R-:W1:Y:S01]  /*0650*/  LDCU.64 UR14, c[0x3][UR7+0x50] ;  /* 0x00c00a00070e77ac */ /* 0x000e620008000a00 */
[----:B---3--:R-:W-:Y:S01]  /*0660*/  DADD R30, R12, -R30 ;  /* 0x000000000c1e7229 */ /* 0x008fe2000000081e */
[----:B------:R-:W3:Y:S03]  /*0670*/  LDCU.64 UR22, c[0x3][UR7+0xb8] ;  /* 0x00c01700071677ac */ /* 0x000ee60008000a00 */
[----:B------:R-:W-:-:S02]  /*0680*/  DFMA R16, R14, R22, R16 ;  /* 0x000000160e10722b */ /* 0x000fc40000000010 */
[----:B--2---:R-:W-:Y:S01]  /*0690*/  DFMA R24, R14, UR8, R24 ;  /* 0x000000080e187c2b */ /* 0x004fe20008000018 */
[----:B------:R-:W2:Y:S01]  /*06a0*/  LDCU.64 UR8, c[0x3][UR7+0x48] ;  /* 0x00c00900070877ac */ /* 0x000ea20008000a00 */
[----:B-----5:R-:W-:Y:S01]  /*06b0*/  DMUL R14, R20, UR20 ;  /* 0x00000014140e7c28 */ /* 0x020fe20008000000 */
[----:B------:R-:W4:Y:S05]  /*06c0*/  LDCU.64 UR20, c[0x3][UR7+0x70] ;  /* 0x00c00e00071477ac */ /* 0x000f2a0008000a00 */
[----:B0-----:R-:W-:Y:S01]  /*06d0*/  DFMA R24, R28, UR16, R24 ;  /* 0x000000101c187c2b */ /* 0x001fe20008000018 */
[----:B------:R-:W0:Y:S01]  /*06e0*/  LDCU.64 UR16, c[0x3][UR7+0x88] ;  /* 0x00c01100071077ac */ /* 0x000e220008000a00 */
[----:B------:R-:W-:Y:S01]  /*06f0*/  DFMA R14, R18, UR18, R14 ;  /* 0x00000012120e7c2b */ /* 0x000fe2000800000e */
[----:B------:R-:W5:Y:S01]  /*0700*/  LDCU.64 UR18, c[0x3][UR7+0x58] ;  /* 0x00c00b00071277ac */ /* 0x000f620008000a00 */
[----:B-1----:R-:W-:-:S04]  /*0710*/  DMUL R22, R20, UR14 ;  /* 0x0000000e14167c28 */ /* 0x002fc80008000000 */
[----:B------:R-:W-:Y:S01]  /*0720*/  DFMA R16, R28, R24, R16 ;  /* 0x000000181c10722b */ /* 0x000fe20000000010 */
[----:B------:R-:W1:Y:S01]  /*0730*/  LDCU.64 UR14, c[0x3][UR7+0x80] ;  /* 0x00c01000070e77ac */ /* 0x000e620008000a00 */
[----:B------:R-:W3:Y:S02]  /*0740*/  LDC.64 R28, c[0x3][R34+0x10] ;  /* 0x00c00400221c7b82 */ /* 0x000ee40000000a00 */
[----:B--2---:R-:W-:Y:S01]  /*0750*/  DFMA R22, R18, UR8, R22 ;  /* 0x0000000812167c2b */ /* 0x004fe20008000016 */
[----:B------:R-:W2:Y:S01]  /*0760*/  LDCU.64 UR8, c[0x3][UR7+0x78] ;  /* 0x00c00f00070877ac */ /* 0x000ea20008000a00 */
[----:B----4-:R-:W-:Y:S02]  /*0770*/  DFMA R14, R30, UR20, R14 ;  /* 0x000000141e0e7c2b */ /* 0x010fe4000800000e */
[C-C-:B------:R-:W-:Y:S01]  /*0780*/  DSETP.GEU.AND P4, PT, R16.reuse, R26.reuse, PT ;  /* 0x0000001a1000722a */ /* 0x140fe20003f8e000 */
[----:B------:R-:W4:Y:S01]  /*0790*/  LDCU.64 UR20, c[0x3][UR7+0xb0] ;  /* 0x00c01600071477ac */ /* 0x000f220008000a00 */
[----:B------:R-:W-:-:S02]  /*07a0*/  DSETP.NEU.AND P3, PT, R16, R26, PT ;  /* 0x0000001a1000722a */ /* 0x000fc40003f6d000 */
[----:B-----5:R-:W-:Y:S01]  /*07b0*/  DFMA R24, R30, UR18, R22 ;  /* 0x000000121e187c2b */ /* 0x020fe20008000016 */
[----:B------:R-:W5:Y:S01]  /*07c0*/  LDCU.64 UR18, c[0x3][UR7+0xa8] ;  /* 0x00c01500071277ac */ /* 0x000f620008000a00 */
[----:B------:R-:W4:Y:S01]  /*07d0*/  LDC.64 R22, c[0x3][R34+0x110] ;  /* 0x00c0440022167b82 */ /* 0x000f220000000a00 */
[C---:B------:R-:W-:Y:S01]  /*07e0*/  DMUL R14, R20.reuse, R14 ;  /* 0x0000000e140e7228 */ /* 0x040fe20000000000 */
[----:B------:R-:W-:Y:S01]  /*07f0*/  FSEL R16, R16, R26, !P4 ;  /* 0x0000001a10107208 */ /* 0x000fe20006000000 */
[----:B-1----:R-:W-:Y:S01]  /*0800*/  DMUL R20, R20, UR14 ;  /* 0x0000000e14147c28 */ /* 0x002fe20008000000 */
[----:B------:R-:W1:Y:S01]  /*0810*/  LDCU.64 UR14, c[0x3][UR7+0x98] ;  /* 0x00c01300070e77ac */ /* 0x000e620008000a00 */
[----:B------:R-:W-:-:S03]  /*0820*/  FSEL R17, R17, R27, !P4 ;  /* 0x0000001b11117208 */ /* 0x000fc60006000000 */
[----:B------:R-:W5:Y:S01]  /*0830*/  LDC.64 R26, c[0x3][R34+0x20] ;  /* 0x00c00800221a7b82 */ /* 0x000f620000000a00 */
[C---:B------:R-:W-:Y:S01]  /*0840*/  DFMA R14, R18.reuse, R24, R14 ;  /* 0x00000018120e722b */ /* 0x040fe2000000000e */
[----:B------:R-:W-:Y:S01]  /*0850*/  @!P3 VIMNMX R35, PT, PT, R5, R35, PT ;  /* 0x000000230523b248 */ /* 0x000fe20003fe0100 */
[----:B--2---:R-:W-:Y:S01]  /*0860*/  DFMA R20, R18, UR8, R20 ;  /* 0x0000000812147c2b */ /* 0x004fe20008000014 */
[----:B------:R-:W2:Y:S01]  /*0870*/  LDCU.64 UR8, c[0x3][UR7+0x90] ;  /* 0x00c01200070877ac */ /* 0x000ea20008000a00 */
[----:B---3--:R-:W-:-:S03]  /*0880*/  DADD R28, R8, -R28 ;  /* 0x00000000081c7229 */ /* 0x008fc6000000081c */
[----:B------:R-:W3:Y:S03]  /*0890*/  LDC.64 R24, c[0x3][R34+0x210] ;  /* 0x00c0840022187b82 */ /* 0x000ee60000000a00 */
[----:B0-----:R-:W-:Y:S01]  /*08a0*/  DFMA R20, R30, UR16, R20 ;  /* 0x000000101e147c2b */ /* 0x001fe20008000014 */
[----:B------:R-:W0:Y:S01]  /*08b0*/  LDCU.64 UR16, c[0x3][UR7+0xa0] ;  /* 0x00c01400071077ac */ /* 0x000e220008000a00 */
[----:B----4-:R-:W-:-:S06]  /*08c0*/  DADD R22, R10, -R22 ;  /* 0x000000000a167229 */ /* 0x010fcc0000000816 */
[----:B------:R-:W-:Y:S01]  /*08d0*/  DFMA R14, R30, R20, R14 ;  /* 0x000000141e0e722b */ /* 0x000fe2000000000e */
[----:B------:R-:W4:Y:S01]  /*08e0*/  LDC.64 R30, c[0x3][R34+0x18] ;  /* 0x00c00600221e7b82 */ /* 0x000f220000000a00 */
[C---:B------:R-:W-:Y:S01]  /*08f0*/  DMUL R18, R22.reuse, UR20 ;  /* 0x0000001416127c28 */ /* 0x040fe20008000000 */
[----:B------:R-:W4:Y:S01]  /*0900*/  LDCU.64 UR20, c[0x3][UR7+0xf8] ;  /* 0x00c01f00071477ac */ /* 0x000f220008000a00 */
[----:B-1----:R-:W-:Y:S02]  /*0910*/  DMUL R20, R22, UR14 ;  /* 0x0000000e16147c28 */ /* 0x002fe40008000000 */
[----:B-----5:R-:W-:Y:S01]  /*0920*/  DADD R26, R8, -R26 ;  /* 0x00000000081a7229 */ /* 0x020fe2000000081a */
[----:B------:R-:W1:Y:S01]  /*0930*/  LDCU.64 UR14, c[0x3][UR7+0xc8] ;  /* 0x00c01900070e77ac */ /* 0x000e620008000a00 */
[----:B------:R-:W-:Y:S02]  /*0940*/  DSETP.GEU.AND P5, PT, R14, R16, PT ;  /* 0x000000100e00722a */ /* 0x000fe40003fae000 */
[----:B---3--:R-:W-:-:S02]  /*0950*/  DADD R24, R12, -R24 ;  /* 0x000000000c187229 */ /* 0x008fc40000000818 */
[C---:B------:R-:W-:Y:S01]  /*0960*/  DFMA R18, R28.reuse, UR18, R18 ;  /* 0x000000121c127c2b */ /* 0x040fe20008000012 */
[----:B------:R-:W3:Y:S01]  /*0970*/  LDCU.64 UR18, c[0x3][UR7+0xf0] ;  /* 0x00c01e00071277ac */ /* 0x000ee20008000a00 */
[----:B--2---:R-:W-:Y:S02]  /*0980*/  DFMA R20, R28, UR8, R20 ;  /* 0x000000081c147c2b */ /* 0x004fe40008000014 */
[----:B------:R-:W-:Y:S01]  /*0990*/  DSETP.NEU.AND P6, PT, R14, R16, PT ;  /* 0x000000100e00722a */ /* 0x000fe20003fcd000 */
[----:B------:R-:W2:Y:S01]  /*09a0*/  LDCU.64 UR8, c[0x3][UR7+0xc0] ;  /* 0x00c01800070877ac */ /* 0x000ea20008000a00 */
[----:B------:R-:W-:Y:S02]  /*09b0*/  FSEL R14, R14, R16, !P5 ;  /* 0x000000100e0e7208 */ /* 0x000fe40006800000 */
[C---:B------:R-:W-:Y:S01]  /*09c0*/  DFMA R18, R24.reuse, UR22, R18 ;  /* 0x0000001618127c2b */ /* 0x040fe20008000012 */
[----:B------:R-:W-:Y:S01]  /*09d0*/  FSEL R15, R15, R17, !P5 ;  /* 0x000000110f0f7208 */ /* 0x000fe20006800000 */
[----:B0-----:R-:W-:Y:S01]  /*09e0*/  DFMA R20, R24, UR16, R20 ;  /* 0x0000001018147c2b */ /* 0x001fe20008000014 */
[----:B------:R-:W0:Y:S01]  /*09f0*/  LDCU.64 UR16, c[0x3][UR7+0xd0] ;  /* 0x00c01a00071077ac */ /* 0x000e220008000a00 */
[----:B----4-:R-:W-:Y:S01]  /*0a00*/  DADD R30, R8, -R30 ;  /* 0x00000000081e7229 */ /* 0x010fe2000000081e */
[----:B------:R-:W4:Y:S03]  /*0a10*/  LDC.64 R16, c[0x3][R34+0x30] ;  /* 0x00c00c0022107b82 */ /* 0x000f260000000a00 */
[----:B------:R-:W-:-:S02]  /*0a20*/  DMUL R18, R22, R18 ;  /* 0x0000001216127228 */ /* 0x000fc40000000000 */
[----:B-1----:R-:W-:Y:S01]  /*0a30*/  DMUL R22, R22, UR14 ;  /* 0x0000000e16167c28 */ /* 0x002fe20008000000 */
[----:B------:R-:W1:Y:S05]  /*0a40*/  LDCU.64 UR14, c[0x3][UR7+0xe0] ;  /* 0x00c01c00070e77ac */ /* 0x000e6a0008000a00 */
[C---:B------:R-:W-:Y:S02]  /*0a50*/  DFMA R20, R28.reuse, R20, R18 ;  /* 0x000000141c14722b */ /* 0x040fe40000000012 */
[----:B------:R-:W5:Y:S01]  /*0a60*/  LDC.64 R18, c[0x3][R34+0x118] ;  /* 0x00c0460022127b82 */ /* 0x000f620000000a00 */
[----:B--2---:R-:W-:Y:S01]  /*0a70*/  DFMA R22, R28, UR8, R22 ;  /* 0x000000081c167c2b */ /* 0x004fe20008000016 */
[----:B------:R-:W2:Y:S06]  /*0a80*/  LDCU.64 UR8, c[0x3][UR7+0xd8] ;  /* 0x00c01b00070877ac */ /* 0x000eac0008000a00 */
[----:B------:R-:W3:Y:S01]  /*0a90*/  LDC.64 R28, c[0x3][R34+0x218] ;  /* 0x00c08600221c7b82 */ /* 0x000ee20000000a00 */
[----:B0-----:R-:W-:Y:S01]  /*0aa0*/  DFMA R22, R24, UR16, R22 ;  /* 0x0000001018167c2b */ /* 0x001fe20008000016 */
[----:B------:R-:W0:Y:S01]  /*0ab0*/  LDCU.64 UR16, c[0x3][UR7+0xe8] ;  /* 0x00c01d00071077ac */ /* 0x000e220008000a00 */
[----:B----4-:R-:W-:-:S06]  /*0ac0*/  DADD R16, R8, -R16 ;  /* 0x0000000008107229 */ /* 0x010fcc0000000810 */
[----:B------:R-:W-:Y:S02]  /*0ad0*/  DFMA R20, R24, R22, R20 ;  /* 0x000000161814722b */ /* 0x000fe40000000014 */
[----:B-----5:R-:W-:-:S06]  /*0ae0*/  DADD R18, R10, -R18 ;  /* 0x000000000a127229 */ /* 0x020fcc0000000812 */
[C-C-:B------:R-:W-:Y:S02]  /*0af0*/  DSETP.GEU.AND P1, PT, R20.reuse, R14.reuse, PT ;  /* 0x0000000e1400722a */ /* 0x140fe40003f2e000 */
[----:B------:R-:W-:Y:S02]  /*0b00*/  DSETP.NEU.AND P2, PT, R20, R14, PT ;  /* 0x0000000e1400722a */ /* 0x000fe40003f4d000 */
[C---:B------:R-:W-:Y:S01]  /*0b10*/  DMUL R22, R18.reuse, UR20 ;  /* 0x0000001412167c28 */ /* 0x040fe20008000000 */
[----:B------:R-:W4:Y:S01]  /*0b20*/  LDCU.64 UR20, c[0x3][UR7+0x100] ;  /* 0x00c02000071477ac */ /* 0x000f220008000a00 */
[----:B-1----:R-:W-:Y:S01]  /*0b30*/  DMUL R24, R18, UR14 ;  /* 0x0000000e12187c28 */ /* 0x002fe20008000000 */
[----:B------:R-:W-:Y:S01]  /*0b40*/  FSEL R14, R20, R14, !P1 ;  /* 0x0000000e140e7208 */ /* 0x000fe20004800000 */
[----:B---3--:R-:W-:Y:S01]  /*0b50*/  DADD R28, R12, -R28 ;  /* 0x000000000c1c7229 */ /* 0x008fe2000000081c */
[----:B------:R-:W1:Y:S01]  /*0b60*/  LDCU.64 UR14, c[0x3][UR7+0x110] ;  /* 0x00c02200070e77ac */ /* 0x000e620008000a00 */
[----:B------:R-:W-:-:S02]  /*0b70*/  FSEL R15, R21, R15, !P1 ;  /* 0x0000000f150f7208 */ /* 0x000fc40004800000 */
[C---:B------:R-:W-:Y:S01]  /*0b80*/  DFMA R22, R30.reuse, UR18, R22 ;  /* 0x000000121e167c2b */ /* 0x040fe20008000016 */
[----:B------:R-:W3:Y:S01]  /*0b90*/  LDCU.64 UR18, c[0x3][UR7+0x138] ;  /* 0x00c02700071277ac */ /* 0x000ee20008000a00 */
[----:B--2---:R-:W-:Y:S01]  /*0ba0*/  DFMA R24, R30, UR8, R24 ;  /* 0x000000081e187c2b */ /* 0x004fe20008000018 */
[----:B------:R-:W2:Y:S07]  /*0bb0*/  LDCU.64 UR8, c[0x3][UR7+0x108] ;  /* 0x00c02100070877ac */ /* 0x000eae0008000a00 */
[C---:B0-----:R-:W-:Y:S01]  /*0bc0*/  DFMA R24, R28.reuse, UR16, R24 ;  /* 0x000000101c187c2b */ /* 0x041fe20008000018 */
[----:B------:R-:W0:Y:S01]  /*0bd0*/  LDCU.64 UR16, c[0x3][UR7+0x118] ;  /* 0x00c02300071077ac */ /* 0x000e220008000a00 */
[----:B----4-:R-:W-:Y:S01]  /*0be0*/  DFMA R22, R28, UR20, R22 ;  /* 0x000000141c167c2b */ /* 0x010fe20008000016 */
[----:B------:R-:W4:Y:S07]  /*0bf0*/  LDCU.64 UR20, c[0x3][UR7+0x140] ;  /* 0x00c02800071477ac */ /* 0x000f2e0008000a00 */
[----:B------:R-:W-:-:S02]  /*0c00*/  DMUL R22, R18, R22 ;  /* 0x0000001612167228 */ /* 0x000fc40000000000 */
[----:B-1----:R-:W-:Y:S01]  /*0c10*/  DMUL R18, R18, UR14 ;  /* 0x0000000e12127c28 */ /* 0x002fe20008000000 */
[----:B------:R-:W1:Y:S05]  /*0c20*/  LDCU.64 UR14, c[0x3][UR7+0x128] ;  /* 0x00c02500070e77ac */ /* 0x000e6a0008000a00 */
[C---:B------:R-:W-:Y:S01]  /*0c30*/  DFMA R22, R30.reuse, R24, R22 ;  /* 0x000000181e16722b */ /* 0x040fe20000000016 */
[----:B------:R-:W5:Y:S01]  /*0c40*/  LDC.64 R24, c[0x3][R34+0x120] ;  /* 0x00c0480022187b82 */ /* 0x000f620000000a00 */
[----:B--2---:R-:W-:Y:S01]  /*0c50*/  DFMA R18, R30, UR8, R18 ;  /* 0x000000081e127c2b */ /* 0x004fe20008000012 */
[----:B------:R-:W2:Y:S06]  /*0c60*/  LDCU.64 UR8, c[0x3][UR7+0x120] ;  /* 0x00c02400070877ac */ /* 0x000eac0008000a00 */
[----:B------:R-:W3:Y:S01]  /*0c70*/  LDC.64 R30, c[0x3][R34+0x220] ;  /* 0x00c08800221e7b82 */ /* 0x000ee20000000a00 */
[C---:B0-----:R-:W-:Y:S01]  /*0c80*/  DFMA R18, R28.reuse, UR16, R18 ;  /* 0x000000101c127c2b */ /* 0x041fe20008000012 */
[----:B------:R-:W0:Y:S07]  /*0c90*/  LDCU.64 UR16, c[0x3][UR7+0x130] ;  /* 0x00c02600071077ac */ /* 0x000e2e0008000a00 */
[----:B------:R-:W-:-:S02]  /*0ca0*/  DFMA R22, R28, R18, R22 ;  /* 0x000000121c16722b */ /* 0x000fc40000000016 */
[----:B-----5:R-:W-:-:S06]  /*0cb0*/  DADD R24, R10, -R24 ;  /* 0x000000000a187229 */ /* 0x020fcc0000000818 */
[----:B------:R-:W-:Y:S02]  /*0cc0*/  DSETP.GEU.AND P3, PT, R22, R14, PT ;  /* 0x0000000e1600722a */ /* 0x000fe40003f6e000 */
[C---:B----4-:R-:W-:Y:S01]  /*0cd0*/  DMUL R18, R24.reuse, UR20 ;  /* 0x0000001418127c28 */ /* 0x050fe20008000000 */
[----:B------:R-:W4:Y:S01]  /*0ce0*/  LDCU.64 UR20, c[0x3][UR7+0x148] ;  /* 0x00c02900071477ac */ /* 0x000f220008000a00 */
[----:B-1----:R-:W-:Y:S02]  /*0cf0*/  DMUL R28, R24, UR14 ;  /* 0x0000000e181c7c28 */ /* 0x002fe40008000000 */
[----:B---3--:R-:W-:Y:S01]  /*0d00*/  DADD R30, R12, -R30 ;  /* 0x000000000c1e7229 */ /* 0x008fe2000000081e */
[----:B------:R-:W1:Y:S03]  /*0d10*/  LDCU.64 UR14, c[0x3][UR7+0x160] ;  /* 0x00c02c00070e77ac */ /* 0x000e660008000a00 */
        /* <DEDUP_REMOVED lines=9> */
[----:B---3--:R-:W-:Y:S01]  /*0db0*/  DMUL R24, R24, UR18 ;  /* 0x0000001218187c28 */ /* 0x008fe20008000000 */
[----:B------:R-:W3:Y:S05]  /*0dc0*/  LDCU.64 UR18, c[0x3][UR7+0x180] ;  /* 0x00c03000071277ac */ /* 0x000eea0008000a00 */
[C---:B------:R-:W-:Y:S02]  /*0dd0*/  DFMA R18, R26.reuse, R28, R18 ;  /* 0x0000001c1a12722b */ /* 0x040fe40000000012 */
[----:B--2---:R-:W-:Y:S01]  /*0de0*/  DFMA R24, R26, UR8, R24 ;  /* 0x000000081a187c2b */ /* 0x004fe20008000018 */
[----:B------:R-:W2:Y:S01]  /*0df0*/  LDC.64 R28, c[0x3][R34+0x28] ;  /* 0x00c00a00221c7b82 */ /* 0x000ea20000000a00 */
[----:B------:R-:W5:Y:S06]  /*0e00*/  LDCU.64 UR8, c[0x3][UR7+0x168] ;  /* 0x00c02d00070877ac */ /* 0x000f6c0008000a00 */
[C---:B-1----:R-:W-:Y:S01]  /*0e10*/  DFMA R24, R30.reuse, UR14, R24 ;  /* 0x0000000e1e187c2b */ /* 0x042fe20008000018 */
[----:B------:R-:W1:Y:S01]  /*0e20*/  LDC.64 R26, c[0x3][R34+0x128] ;  /* 0x00c04a00221a7b82 */ /* 0x000e620000000a00 */
[----:B------:R-:W4:Y:S06]  /*0e30*/  LDCU.64 UR14, c[0x3][UR7+0x170] ;  /* 0x00c02e00070e77ac */ /* 0x000f2c0008000a00 */
[----:B------:R-:W-:-:S02]  /*0e40*/  DFMA R18, R30, R24, R18 ;  /* 0x000000181e12722b */ /* 0x000fc40000000012 */
[----:B------:R-:W3:Y:S01]  /*0e50*/  LDC.64 R24, c[0x3][R34+0x228] ;  /* 0x00c08a0022187b82 */ /* 0x000ee20000000a00 */
[----:B--2---:R-:W-:Y:S02]  /*0e60*/  DADD R28, R8, -R28 ;  /* 0x00000000081c7229 */ /* 0x004fe4000000081c */
[----:B-1----:R-:W-:-:S08]  /*0e70*/  DADD R26, R10, -R26 ;  /* 0x000000000a1a7229 */ /* 0x002fd0000000081a */
[C---:B0-----:R-:W-:Y:S01]  /*0e80*/  DMUL R32, R26.reuse, UR16 ;  /* 0x000000101a207c28 */ /* 0x041fe20008000000 */
[----:B------:R-:W0:Y:S01]  /*0e90*/  LDCU.64 UR16, c[0x3][UR7+0x178] ;  /* 0x00c02f00071077ac */ /* 0x000e220008000a00 */
[----:B----4-:R-:W-:Y:S02]  /*0ea0*/  DMUL R30, R26, UR14 ;  /* 0x0000000e1a1e7c28 */ /* 0x010fe40008000000 */
[----:B---3--:R-:W-:Y:S01]  /*0eb0*/  DADD R24, R12, -R24 ;  /* 0x000000000c187229 */ /* 0x008fe20000000818 */
[----:B------:R-:W1:Y:S03]  /*0ec0*/  LDCU.64 UR14, c[0x3][UR7+0x1a0] ;  /* 0x00c03400070e77ac */ /* 0x000e660008000a00 */
[C---:B------:R-:W-:Y:S01]  /*0ed0*/  DFMA R32, R28.reuse, UR18, R32 ;  /* 0x000000121c207c2b */ /* 0x040fe20008000020 */
[----:B------:R-:W2:Y:S01]  /*0ee0*/  LDCU.64 UR18, c[0x3][UR7+0x1c8] ;  /* 0x00c03900071277ac */ /* 0x000ea20008000a00 */
[----:B-----5:R-:W-:Y:S01]  /*0ef0*/  DFMA R30, R28, UR8, R30 ;  /* 0x000000081c1e7c2b */ /* 0x020fe2000800001e */
[----:B------:R-:W3:Y:S05]  /*0f00*/  LDCU.64 UR8, c[0x3][UR7+0x198] ;  /* 0x00c03300070877ac */ /* 0x000eea0008000a00 */
[C---:B------:R-:W-:Y:S01]  /*0f10*/  DFMA R32, R24.reuse, UR20, R32 ;  /* 0x0000001418207c2b */ /* 0x040fe20008000020 */
[----:B------:R-:W4:Y:S01]  /*0f20*/  LDCU.64 UR20, c[0x3][UR7+0x1d8] ;  /* 0x00c03b00071477ac */ /* 0x000f220008000a00 */
[----:B0-----:R-:W-:Y:S01]  /*0f30*/  DFMA R30, R24, UR16, R30 ;  /* 0x00000010181e7c2b */ /* 0x001fe2000800001e */
[----:B------:R-:W0:Y:S05]  /*0f40*/  LDCU.64 UR16, c[0x3][UR7+0x1a8] ;  /* 0x00c03500071077ac */ /* 0x000e2a0008000a00 */
[----:B------:R-:W-:-:S02]  /*0f50*/  DMUL R32, R26, R32 ;  /* 0x000000201a207228 */ /* 0x000fc40000000000 */
[----:B-1----:R-:W-:Y:S01]  /*0f60*/  DMUL R26, R26, UR14 ;  /* 0x0000000e1a1a7c28 */ /* 0x002fe20008000000 */
[----:B------:R-:W1:Y:S05]  /*0f70*/  LDCU.64 UR14, c[0x3][UR7+0x1b8] ;  /* 0x00c03700070e77ac */ /* 0x000e6a0008000a00 */
[C---:B------:R-:W-:Y:S02]  /*0f80*/  DFMA R30, R28.reuse, R30, R32 ;  /* 0x0000001e1c1e722b */ /* 0x040fe40000000020 */
[----:B---3--:R-:W-:Y:S01]  /*0f90*/  DFMA R28, R28, UR8, R26 ;  /* 0x000000081c1c7c2b */ /* 0x008fe2000800001a */
[----:B------:R-:W3:Y:S01]  /*0fa0*/  LDCU.64 UR8, c[0x3][UR7+0x1b0] ;  /* 0x00c03600070877ac */ /* 0x000ee20008000a00 */
[----:B------:R-:W5:Y:S06]  /*0fb0*/  LDC.64 R26, c[0x3][R34+0x130] ;  /* 0x00c04c00221a7b82 */ /* 0x000f6c0000000a00 */
[C---:B0-----:R-:W-:Y:S01]  /*0fc0*/  DFMA R28, R24.reuse, UR16, R28 ;  /* 0x00000010181c7c2b */ /* 0x041fe2000800001c */
[----:B------:R-:W0:Y:S07]  /*0fd0*/  LDCU.64 UR16, c[0x3][UR7+0x1d0] ;  /* 0x00c03a00071077ac */ /* 0x000e2e0008000a00 */
[----:B------:R-:W-:Y:S01]  /*0fe0*/  DFMA R28, R24, R28, R30 ;  /* 0x0000001c181c722b */ /* 0x000fe2000000001e */
[----:B------:R-:W2:Y:S01]  /*0ff0*/  LDC.64 R24, c[0x3][R34+0x230] ;  /* 0x00c08c0022187b82 */ /* 0x000ea20000000a00 */
[C---:B------:R-:W-:Y:S01]  /*1000*/  SEL R30, R5.reuse, R35, !P4 ;  /* 0x00000023051e7207 */ /* 0x040fe20006000000 */
[----:B------:R-:W-:Y:S01]  /*1010*/  DSETP.NEU.AND P4, PT, R22, R14, PT ;  /* 0x0000000e1600722a */ /* 0x000fe20003f8d000 */
[C---:B------:R-:W-:Y:S01]  /*1020*/  VIADD R31, R5.reuse, 0x1 ;  /* 0x00000001051f7836 */ /* 0x040fe20000000000 */
[----:B------:R-:W-:Y:S01]  /*1030*/  FSEL R14, R22, R14, !P3 ;  /* 0x0000000e160e7208 */ /* 0x000fe20005800000 */
[----:B------:R-:W-:Y:S01]  /*1040*/  VIADD R35, R5, 0x7 ;  /* 0x0000000705237836 */ /* 0x000fe20000000000 */
[----:B------:R-:W-:Y:S01]  /*1050*/  FSEL R15, R23, R15, !P3 ;  /* 0x0000000f170f7208 */ /* 0x000fe20005800000 */
[----:B-----5:R-:W-:Y:S01]  /*1060*/  DADD R26, R10, -R26 ;  /* 0x000000000a1a7229 */ /* 0x020fe2000000081a */
[----:B------:R-:W-:-:S04]  /*1070*/  @!P6 VIMNMX R30, PT, PT, R30, R31, PT ;  /* 0x0000001f1e1ee248 */ /* 0x000fc80003fe0100 */
[C-C-:B------:R-:W-:Y:S01]  /*1080*/  DSETP.NEU.AND P6, PT, R18.reuse, R14.reuse, PT ;  /* 0x0000000e1200722a */ /* 0x140fe20003fcd000 */
[----:B------:R-:W-:Y:S01]  /*1090*/  SEL R32, R31, R30, !P5 ;  /* 0x0000001e1f207207 */ /* 0x000fe20006800000 */
[----:B------:R-:W-:Y:S02]  /*10a0*/  DSETP.GEU.AND P5, PT, R18, R14, PT ;  /* 0x0000000e1200722a */ /* 0x000fe40003fae000 */
[C---:B0-----:R-:W-:Y:S01]  /*10b0*/  DMUL R20, R26.reuse, UR16 ;  /* 0x000000101a147c28 */ /* 0x041fe20008000000 */
[----:B------:R-:W0:Y:S01]  /*10c0*/  LDCU.64 UR16, c[0x3][UR7+0x1c0] ;  /* 0x00c03800071077ac */ /* 0x000e220008000a00 */
[----:B-1----:R-:W-:Y:S02]  /*10d0*/  DMUL R22, R26, UR14 ;  /* 0x0000000e1a167c28 */ /* 0x002fe40008000000 */
[----:B------:R-:W-:Y:S01]  /*10e0*/  FSEL R14, R18, R14, !P5 ;  /* 0x0000000e120e7208 */ /* 0x000fe20006800000 */
[----:B------:R-:W1:Y:S01]  /*10f0*/  LDCU.64 UR14, c[0x3][UR7+0x1e8] ;  /* 0x00c03d00070e77ac */ /* 0x000e620008000a00 */
[----:B------:R-:W-:Y:S01]  /*1100*/  FSEL R15, R19, R15, !P5 ;  /* 0x0000000f130f7208 */ /* 0x000fe20006800000 */
[----:B--2---:R-:W-:-:S02]  /*1110*/  DADD R24, R12, -R24 ;  /* 0x000000000c187229 */ /* 0x004fc40000000818 */
[C---:B------:R-:W-:Y:S01]  /*1120*/  DFMA R20, R16.reuse, UR18, R20 ;  /* 0x0000001210147c2b */ /* 0x040fe20008000014 */
[----:B------:R-:W2:Y:S01]  /*1130*/  LDCU.64 UR18, c[0x3][UR7+0x220] ;  /* 0x00c04400071277ac */ /* 0x000ea20008000a00 */
[----:B---3--:R-:W-:Y:S01]  /*1140*/  DFMA R22, R16, UR8, R22 ;  /* 0x0000000810167c2b */ /* 0x008fe20008000016 */
[----:B------:R-:W3:Y:S05]  /*1150*/  LDCU.64 UR8, c[0x3][UR7+0x1e0] ;  /* 0x00c03c00070877ac */ /* 0x000eea0008000a00 */
[C---:B----4-:R-:W-:Y:S01]  /*1160*/  DFMA R20, R24.reuse, UR20, R20 ;  /* 0x0000001418147c2b */ /* 0x050fe20008000014 */
[----:B------:R-:W4:Y:S01]  /*1170*/  LDCU.64 UR20, c[0x3][UR7+0x230] ;  /* 0x00c04600071477ac */ /* 0x000f220008000a00 */
[----:B0-----:R-:W-:Y:S01]  /*1180*/  DFMA R22, R24, UR16, R22 ;  /* 0x0000001018167c2b */ /* 0x001fe20008000016 */
[----:B------:R-:W0:Y:S01]  /*1190*/  LDCU.64 UR16, c[0x3][UR7+0x1f0] ;  /* 0x00c03e00071077ac */ /* 0x000e220008000a00 */
[----:B-1----:R-:W-:-:S04]  /*11a0*/  DMUL R30, R26, UR14 ;  /* 0x0000000e1a1e7c28 */ /* 0x002fc80008000000 */
[----:B------:R-:W-:Y:S01]  /*11b0*/  DMUL R20, R26, R20 ;  /* 0x000000141a147228 */ /* 0x000fe20000000000 */
[----:B------:R-:W1:Y:S01]  /*11c0*/  LDCU.64 UR14, c[0x3][UR7+0x200] ;  /* 0x00c04000070e77ac */ /* 0x000e620008000a00 */
[----:B------:R-:W5:Y:S02]  /*11d0*/  LDC.64 R26, c[0x3][R34+0x38] ;  /* 0x00c00e00221a7b82 */ /* 0x000f640000000a00 */
[C---:B---3--:R-:W-:Y:S01]  /*11e0*/  DFMA R30, R16.reuse, UR8, R30 ;  /* 0x00000008101e7c2b */ /* 0x048fe2000800001e */
[----:B------:R-:W3:Y:S03]  /*11f0*/  LDCU.64 UR8, c[0x3][UR7+0x218] ;  /* 0x00c04300070877ac */ /* 0x000ee60008000a00 */
[----:B------:R-:W-:Y:S02]  /*1200*/  DFMA R20, R16, R22, R20 ;  /* 0x000000161014722b */ /* 0x000fe40000000014 */
[----:B------:R-:W2:Y:S02]  /*1210*/  LDC.64 R22, c[0x3][R34+0x138] ;  /* 0x00c04e0022167b82 */ /* 0x000ea40000000a00 */
[C---:B0-----:R-:W-:Y:S01]  /*1220*/  DFMA R30, R24.reuse, UR16, R30 ;  /* 0x00000010181e7c2b */ /* 0x041fe2000800001e */
[----:B------:R-:W0:Y:S05]  /*1230*/  LDCU.64 UR16, c[0x3][UR7+0x210] ;  /* 0x00c04200071077ac */ /* 0x000e2a0008000a00 */
[----:B------:R-:W4:Y:S02]  /*1240*/  LDC.64 R16, c[0x3][R34+0x238] ;  /* 0x00c08e0022107b82 */ /* 0x000f240000000a00 */
[----:B------:R-:W-:Y:S01]  /*1250*/  DFMA R20, R24, R30, R20 ;  /* 0x0000001e1814722b */ /* 0x000fe20000000014 */
[----:B------:R-:W-:Y:S01]  /*1260*/  VIADD R31, R5, 0x2 ;  /* 0x00000002051f7836 */ /* 0x000fe20000000000 */
[----:B-----5:R-:W-:-:S04]  /*1270*/  DADD R26, R8, -R26 ;  /* 0x00000000081a7229 */ /* 0x020fc8000000081a */
[----:B------:R-:W-:Y:S01]  /*1280*/  @!P2 VIMNMX R32, PT, PT, R32, R31, PT ;  /* 0x0000001f2020a248 */ /* 0x000fe20003fe0100 */
[----:B------:R-:W-:-:S03]  /*1290*/  DSETP.GEU.AND P2, PT, R28, R14, PT ;  /* 0x0000000e1c00722a */ /* 0x000fc60003f4e000 */
[----:B------:R-:W-:Y:S01]  /*12a0*/  SEL R32, R31, R32, !P1 ;  /* 0x000000201f207207 */ /* 0x000fe20004800000 */
[----:B--2---:R-:W-:Y:S01]  /*12b0*/  DADD R22, R10, -R22 ;  /* 0x000000000a167229 */ /* 0x004fe20000000816 */
[C---:B------:R-:W-:Y:S01]  /*12c0*/  VIADD R31, R5.reuse, 0x3 ;  /* 0x00000003051f7836 */ /* 0x040fe20000000000 */
[----:B------:R-:W-:Y:S01]  /*12d0*/  DSETP.NEU.AND P1, PT, R28, R14, PT ;  /* 0x0000000e1c00722a */ /* 0x000fe20003f2d000 */
[----:B------:R-:W-:Y:S01]  /*12e0*/  FSEL R14, R28, R14, !P2 ;  /* 0x0000000e1c0e7208 */ /* 0x000fe20005000000 */
[----:B------:R-:W-:Y:S02]  /*12f0*/  VIADD R28, R5, 0x4 ;  /* 0x00000004051c7836 */ /* 0x000fe40000000000 */
[----:B------:R-:W-:Y:S02]  /*1300*/  @!P4 VIMNMX R32, PT, PT, R32, R31, PT ;  /* 0x0000001f2020c248 */ /* 0x000fe40003fe0100 */
[----:B---3--:R-:W-:Y:S01]  /*1310*/  DMUL R24, R22, UR8 ;  /* 0x0000000816187c28 */ /* 0x008fe20008000000 */
[----:B------:R-:W2:Y:S01]  /*1320*/  LDCU.64 UR8, c[0x3][UR7+0x1f8] ;  /* 0x00c03f00070877ac */ /* 0x000ea20008000a00 */
[----:B----4-:R-:W-:Y:S01]  /*1330*/  DADD R16, R12, -R16 ;  /* 0x000000000c107229 */ /* 0x010fe20000000810 */
[----:B------:R-:W-:Y:S01]  /*1340*/  SEL R31, R31, R32, !P3 ;  /* 0x000000201f1f7207 */ /* 0x000fe20005800000 */
[----:B-1----:R-:W-:Y:S01]  /*1350*/  DMUL R18, R22, UR14 ;  /* 0x0000000e16127c28 */ /* 0x002fe20008000000 */
[----:B------:R-:W1:Y:S01]  /*1360*/  LDCU.64 UR14, c[0x3][UR7+0x228] ;  /* 0x00c04500070e77ac */ /* 0x000e620008000a00 */
[----:B------:R-:W-:-:S02]  /*1370*/  FSEL R15, R29, R15, !P2 ;  /* 0x0000000f1d0f7208 */ /* 0x000fc40005000000 */
[----:B0-----:R-:W-:Y:S01]  /*1380*/  DFMA R24, R26, UR16, R24 ;  /* 0x000000101a187c2b */ /* 0x001fe20008000018 */
[----:B------:R-:W0:Y:S01]  /*1390*/  LDCU.64 UR16, c[0x3][UR7+0x208] ;  /* 0x00c04100071077ac */ /* 0x000e220008000a00 */
[----:B------:R-:W-:Y:S02]  /*13a0*/  @!P6 VIMNMX R31, PT, PT, R31, R28, PT ;  /* 0x0000001c1f1fe248 */ /* 0x000fe40003fe0100 */
[C-C-:B------:R-:W-:Y:S02]  /*13b0*/  DSETP.NEU.AND P4, PT, R20.reuse, R14.reuse, PT ;  /* 0x0000000e1400722a */ /* 0x140fe40003f8d000 */
[----:B------:R-:W-:Y:S01]  /*13c0*/  SEL R28, R28, R31, !P5 ;  /* 0x0000001f1c1c7207 */ /* 0x000fe20006800000 */
[----:B------:R-:W-:Y:S02]  /*13d0*/  DSETP.GEU.AND P3, PT, R20, R14, PT ;  /* 0x0000000e1400722a */ /* 0x000fe40003f6e000 */
[----:B------:R-:W-:Y:S02]  /*13e0*/  DFMA R24, R16, UR18, R24 ;  /* 0x0000001210187c2b */ /* 0x000fe40008000018 */
[----:B--2---:R-:W-:Y:S01]  /*13f0*/  DFMA R18, R26, UR8, R18 ;  /* 0x000000081a127c2b */ /* 0x004fe20008000012 */
[----:B------:R-:W2:Y:S01]  /*1400*/  LDCU.64 UR8, c[0x3][UR7+0x238] ;  /* 0x00c04700070877ac */ /* 0x000ea20008000a00 */
[----:B------:R-:W-:-:S02]  /*1410*/  FSEL R14, R20, R14, !P3 ;  /* 0x0000000e140e7208 */ /* 0x000fc40005800000 */
[----:B------:R-:W-:Y:S02]  /*1420*/  FSEL R15, R21, R15, !P3 ;  /* 0x0000000f150f7208 */ /* 0x000fe40005800000 */
[C---:B------:R-:W-:Y:S02]  /*1430*/  DMUL R24, R22.reuse, R24 ;  /* 0x0000001816187228 */ /* 0x040fe40000000000 */
[----:B------:R-:W-:Y:S02]  /*1440*/  DMUL R22, R22, UR20 ;  /* 0x0000001416167c28 */ /* 0x000fe40008000000 */
[----:B0-----:R-:W-:-:S06]  /*1450*/  DFMA R18, R16, UR16, R18 ;  /* 0x0000001010127c2b */ /* 0x001fcc0008000012 */
[C---:B-1----:R-:W-:Y:S02]  /*1460*/  DFMA R22, R26.reuse, UR14, R22 ;  /* 0x0000000e1a167c2b */ /* 0x042fe40008000016 */
[----:B------:R-:W-:Y:S01]  /*1470*/  DFMA R18, R26, R18, R24 ;  /* 0x000000121a12722b */ /* 0x000fe20000000018 */
[----:B------:R-:W-:-:S05]  /*1480*/  VIADD R25, R5, 0x5 ;  /* 0x0000000505197836 */ /* 0x000fca0000000000 */
[----:B--2---:R-:W-:Y:S01]  /*1490*/  DFMA R22, R16, UR8, R22 ;  /* 0x0000000810167c2b */ /* 0x004fe20008000016 */
[----:B------:R-:W-:-:S04]  /*14a0*/  @!P1 VIMNMX R28, PT, PT, R28, R25, PT ;  /* 0x000000191c1c9248 */ /* 0x000fc80003fe0100 */
[----:B------:R-:W-:-:S03]  /*14b0*/  SEL R25, R25, R28, !P2 ;  /* 0x0000001c19197207 */ /* 0x000fc60005000000 */
[----:B------:R-:W-:Y:S01]  /*14c0*/  DFMA R18, R16, R22, R18 ;  /* 0x000000161012722b */ /* 0x000fe20000000012 */
[C---:B------:R-:W-:Y:S02]  /*14d0*/  VIADD R16, R5.reuse, 0x6 ;  /* 0x0000000605107836 */ /* 0x040fe40000000000 */
[----:B------:R-:W-:-:S03]  /*14e0*/  VIADD R5, R5, 0x8 ;  /* 0x0000000805057836 */ /* 0x000fc60000000000 */
[----:B------:R-:W-:Y:S02]  /*14f0*/  @!P4 VIMNMX R25, PT, PT, R25, R16, PT ;  /* 0x000000101919c248 */ /* 0x000fe40003fe0100 */
[C-C-:B------:R-:W-:Y:S02]  /*1500*/  DSETP.NEU.AND P2, PT, R18.reuse, R14.reuse, PT ;  /* 0x0000000e1200722a */ /* 0x140fe40003f4d000 */
[----:B------:R-:W-:Y:S01]  /*1510*/  DSETP.GEU.AND P1, PT, R18, R14, PT ;  /* 0x0000000e1200722a */ /* 0x000fe20003f2e000 */
[----:B------:R-:W-:Y:S02]  /*1520*/  SEL R16, R16, R25, !P3 ;  /* 0x0000001910107207 */ /* 0x000fe40005800000 */
[----:B------:R-:W-:-:S03]  /*1530*/  ISETP.NE.AND P3, PT, R5, UR6, PT ;  /* 0x0000000605007c0c */ /* 0x000fc6000bf65270 */
[----:B------:R-:W-:Y:S02]  /*1540*/  FSEL R26, R18, R14, !P1 ;  /* 0x0000000e121a7208 */ /* 0x000fe40004800000 */
[----:B------:R-:W-:-:S04]  /*1550*/  FSEL R27, R19, R15, !P1 ;  /* 0x0000000f131b7208 */ /* 0x000fc80004800000 */
[----:B------:R-:W-:-:S04]  /*1560*/  @!P2 VIMNMX R16, PT, PT, R16, R35, PT ;  /* 0x000000231010a248 */ /* 0x000fc80003fe0100 */
[----:B------:R-:W-:Y:S01]  /*1570*/  SEL R35, R35, R16, !P1 ;  /* 0x0000001023237207 */ /* 0x000fe20004800000 */
[----:B------:R-:W-:Y:S06]  /*1580*/  @P3 BRA `(.L_x_8) ;  /* 0xffffffec00a83947 */ /* 0x000fec000383ffff */
[----:B------:R-:W-:-:S07]  /*1590*/  IMAD.U32 R32, RZ, RZ, UR6 ;  /* 0x00000006ff207e24 */ /* 0x000fce000f8e00ff */
.L_x_7:
[----:B------:R-:W-:-:S09]  /*15a0*/  UISETP.NE.AND UP0, UPT, UR12, URZ, UPT ;  /* 0x000000ff0c00728c */ /* 0x000fd2000bf05270 */
[----:B------:R-:W-:Y:S05]  /*15b0*/  BRA.U !UP0, `(.L_x_9) ;  /* 0x0000001108047547 */ /* 0x000fea000b800000 */
[----:B------:R-:W-:Y:S01]  /*15c0*/  UIADD3 UR7, UPT, UPT, UR12, -0x1, URZ ;  /* 0xffffffff0c077890 */ /* 0x000fe2000fffe0ff */
[----:B0-----:R-:W-:-:S03]  /*15d0*/  LOP3.LUT P1, R5, R4, 0x3, RZ, 0xc0, !PT ;  /* 0x0000000304057812 */ /* 0x001fc6000782c0ff */
[----:B------:R-:W-:-:S09]  /*15e0*/  UISETP.GE.U32.AND UP0, UPT, UR7, 0x3, UPT ;  /* 0x000000030700788c */ /* 0x000fd2000bf06070 */
[----:B------:R-:W-:Y:S05]  /*15f0*/  BRA.U !UP0, `(.L_x_10) ;  /* 0x0000000908347547 */ /* 0x000fea000b800000 */
[C---:B------:R-:W-:Y:S01]  /*1600*/  R2UR UR8, R32.reuse ;  /* 0x00000000200872ca */ /* 0x040fe200000e0000 */
[----:B------:R-:W-:Y:S01]  /*1610*/  UMOV UR7, 0x300 ;  /* 0x0000030000077882 */ /* 0x000fe20000000000 */
[----:B------:R-:W-:-:S11]  /*1620*/  R2UR UR9, R32 ;  /* 0x00000000200972ca */ /* 0x000fd600000e0000 */
[----:B------:R-:W-:Y:S02]  /*1630*/  USHF.L.U32 UR8, UR8, 0x3, URZ ;  /* 0x0000000308087899 */ /* 0x000fe400080006ff */
[----:B------:R-:W-:-:S10]  /*1640*/  UIMAD UR7, UR9, 0x48, UR7 ;  /* 0x00000048090778a4 */ /* 0x000fd4000f8e0207 */
[----:B------:R-:W2:Y:S01]  /*1650*/  LDCU.64 UR16, c[0x3][UR8+0x100] ;  /* 0x00c02000081077ac */ /* 0x000ea20008000a00 */
[----:B------:R-:W0:Y:S01]  /*1660*/  LDCU.64 UR14, c[0x3][UR8] ;  /* 0x00c00000080e77ac */ /* 0x000e220008000a00 */
[----:B------:R-:W1:Y:S01]  /*1670*/  LDCU.64 UR26, c[0x3][UR7+0x20] ;  /* 0x00c00400071a77ac */ /* 0x000e620008000a00 */
[----:B------:R-:W4:Y:S01]  /*1680*/  LDCU.64 UR24, c[0x3][UR7+0x18] ;  /* 0x00c00300071877ac */ /* 0x000f220008000a00 */
[----:B------:R-:W5:Y:S01]  /*1690*/  LDCU.64 UR22, c[0x3][UR7+0x8] ;  /* 0x00c00100071677ac */ /* 0x000f620008000a00 */
[----:B--2---:R-:W-:Y:S01]  /*16a0*/  DADD R14, R10, -UR16 ;  /* 0x800000100a0e7e29 */ /* 0x004fe20008000000 */
[----:B------:R-:W3:Y:S01]  /*16b0*/  LDCU.64 UR18, c[0x3][UR8+0x200] ;  /* 0x00c04000081277ac */ /* 0x000ee20008000a00 */
[----:B0-----:R-:W-:Y:S01]  /*16c0*/  DADD R30, R8, -UR14 ;  /* 0x8000000e081e7e29 */ /* 0x001fe20008000000 */
[----:B------:R-:W0:Y:S05]  /*16d0*/  LDCU.64 UR20, c[0x3][UR7] ;  /* 0x00c00000071477ac */ /* 0x000e2a0008000a00 */
[----:B-1----:R-:W-:Y:S01]  /*16e0*/  DMUL R16, R14, UR26 ;  /* 0x0000001a0e107c28 */ /* 0x002fe20008000000 */
[----:B------:R-:W1:Y:S01]  /*16f0*/  LDCU.64 UR28, c[0x3][UR7+0x28] ;  /* 0x00c00500071c77ac */ /* 0x000e620008000a00 */
[----:B------:R-:W2:Y:S06]  /*1700*/  LDCU.64 UR26, c[0x3][UR7+0x38] ;  /* 0x00c00700071a77ac */ /* 0x000eac0008000a00 */
[----:B----4-:R-:W-:Y:S01]  /*1710*/  DFMA R22, R30, UR24, R16 ;  /* 0x000000181e167c2b */ /* 0x010fe20008000010 */
[----:B------:R-:W4:Y:S01]  /*1720*/  LDCU.64 UR16, c[0x3][UR7+0x10] ;  /* 0x00c00200071077ac */ /* 0x000f220008000a00 */
[----:B-----5:R-:W-:-:S02]  /*1730*/  DMUL R16, R14, UR22 ;  /* 0x000000160e107c28 */ /* 0x020fc40008000000 */
[----:B---3--:R-:W-:Y:S01]  /*1740*/  DADD R20, R12, -UR18 ;  /* 0x800000120c147e29 */ /* 0x008fe20008000000 */
[----:B------:R-:W3:Y:S01]  /*1750*/  LDCU.64 UR14, c[0x3][UR7+0x30] ;  /* 0x00c00600070e77ac */ /* 0x000ee20008000a00 */
[----:B------:R-:W5:Y:S04]  /*1760*/  LDCU.64 UR22, c[0x3][UR8+0x108] ;  /* 0x00c02100081677ac */ /* 0x000f680008000a00 */
[----:B0-----:R-:W-:Y:S02]  /*1770*/  DFMA R16, R30, UR20, R16 ;  /* 0x000000141e107c2b */ /* 0x001fe40008000010 */
[----:B-1----:R-:W-:Y:S01]  /*1780*/  DFMA R22, R20, UR28, R22 ;  /* 0x0000001c14167c2b */ /* 0x002fe20008000016 */
[----:B------:R-:W0:Y:S01]  /*1790*/  LDCU.64 UR30, c[0x3][UR7+0x40] ;  /* 0x00c00800071e77ac */ /* 0x000e220008000a00 */
[----:B--2---:R-:W-:Y:S01]  /*17a0*/  DMUL R18, R14, UR26 ;  /* 0x0000001a0e127c28 */ /* 0x004fe20008000000 */
[----:B------:R-:W1:Y:S03]  /*17b0*/  LDCU.64 UR34, c[0x3][UR7+0x68] ;  /* 0x00c00d00072277ac */ /* 0x000e660008000a00 */
[----:B----4-:R-:W-:Y:S01]  /*17c0*/  DFMA R16, R20, UR16, R16 ;  /* 0x0000001014107c2b */ /* 0x010fe20008000010 */
[----:B------:R-:W2:Y:S01]  /*17d0*/  LDCU.64 UR18, c[0x3][UR8+0x8] ;  /* 0x00c00100081277ac */ /* 0x000ea20008000a00 */
[----:B------:R-:W-:-:S02]  /*17e0*/  DMUL R14, R14, R22 ;  /* 0x000000160e0e7228 */ /* 0x000fc40000000000 */
[----:B---3--:R-:W-:Y:S01]  /*17f0*/  DFMA R18, R30, UR14, R18 ;  /* 0x0000000e1e127c2b */ /* 0x008fe20008000012 */
[----:B------:R-:W3:Y:S01]  /*1800*/  LDCU.64 UR24, c[0x3][UR7+0x60] ;  /* 0x00c00c00071877ac */ /* 0x000ee20008000a00 */
[----:B-----5:R-:W-:Y:S01]  /*1810*/  DADD R22, R10, -UR22 ;  /* 0x800000160a167e29 */ /* 0x020fe20008000000 */
[----:B------:R-:W4:Y:S03]  /*1820*/  LDCU.64 UR20, c[0x3][UR8+0x208] ;  /* 0x00c04100081477ac */ /* 0x000f260008000a00 */
[----:B------:R-:W-:Y:S02]  /*1830*/  DFMA R30, R30, R16, R14 ;  /* 0x000000101e1e722b */ /* 0x000fe4000000000e */
[----:B0-----:R-:W-:Y:S01]  /*1840*/  DFMA R18, R20, UR30, R18 ;  /* 0x0000001e14127c2b */ /* 0x001fe20008000012 */
[----:B------:R-:W0:Y:S01]  /*1850*/  LDCU.64 UR16, c[0x3][UR7+0x50] ;  /* 0x00c00a00071077ac */ /* 0x000e220008000a00 */
[----:B-1----:R-:W-:Y:S01]  /*1860*/  DMUL R16, R22, UR34 ;  /* 0x0000002216107c28 */ /* 0x002fe20008000000 */
[----:B------:R-:W1:Y:S01]  /*1870*/  LDCU.64 UR32, c[0x3][UR7+0x48] ;  /* 0x00c00900072077ac */ /* 0x000e620008000a00 */
[----:B--2---:R-:W-:Y:S01]  /*1880*/  DADD R24, R8, -UR18 ;  /* 0x8000001208187e29 */ /* 0x004fe20008000000 */
[----:B------:R-:W2:Y:S03]  /*1890*/  LDCU.64 UR22, c[0x3][UR7+0x70] ;  /* 0x00c00e00071677ac */ /* 0x000ea60008000a00 */
[----:B------:R-:W-:Y:S01]  /*18a0*/  DFMA R30, R20, R18, R30 ;  /* 0x00000012141e722b */ /* 0x000fe2000000001e */
[----:B------:R-:W5:Y:S01]  /*18b0*/  LDCU.64 UR14, c[0x3][UR7+0x58] ;  /* 0x00c00b00070e77ac */ /* 0x000f620008000a00 */
[----:B----4-:R-:W-:Y:S01]  /*18c0*/  DADD R14, R12, -UR20 ;  /* 0x800000140c0e7e29 */ /* 0x010fe20008000000 */
[----:B------:R-:W4:Y:S01]  /*18d0*/  LDCU.64 UR26, c[0x3][UR7+0x80] ;  /* 0x00c01000071a77ac */ /* 0x000f220008000a00 */
[----:B---3--:R-:W-:-:S02]  /*18e0*/  DFMA R16, R24, UR24, R16 ;  /* 0x0000001818107c2b */ /* 0x008fc40008000010 */
[----:B0-----:R-:W-:Y:S01]  /*18f0*/  DMUL R20, R22, UR16 ;  /* 0x0000001016147c28 */ /* 0x001fe20008000000 */
[----:B------:R-:W0:Y:S01]  /*1900*/  LDCU.64 UR24, c[0x3][UR8+0x110] ;  /* 0x00c02200081877ac */ /* 0x000e220008000a00 */
[C-C-:B------:R-:W-:Y:S02]  /*1910*/  DSETP.GEU.AND P5, PT, R30.reuse, R26.reuse, PT ;  /* 0x0000001a1e00722a */ /* 0x140fe40003fae000 */
[----:B------:R-:W-:Y:S01]  /*1920*/  DSETP.NEU.AND P4, PT, R30, R26, PT ;  /* 0x0000001a1e00722a */ /* 0x000fe20003f8d000 */
[----:B------:R-:W3:Y:S01]  /*1930*/  LDCU.64 UR20, c[0x3][UR8+0x10] ;  /* 0x00c00200081477ac */ /* 0x000ee20008000a00 */
[----:B--2---:R-:W-:Y:S01]  /*1940*/  DFMA R16, R14, UR22, R16 ;  /* 0x000000160e107c2b */ /* 0x004fe20008000010 */
[----:B------:R-:W2:Y:S01]  /*1950*/  LDCU.64 UR18, c[0x3][UR7+0x78] ;  /* 0x00c00f00071277ac */ /* 0x000ea20008000a00 */
[----:B-1----:R-:W-:Y:S01]  /*1960*/  DFMA R20, R24, UR32, R20 ;  /* 0x0000002018147c2b */ /* 0x002fe20008000014 */
[----:B------:R-:W1:Y:S05]  /*1970*/  LDCU.64 UR30, c[0x3][UR7+0xb0] ;  /* 0x00c01600071e77ac */ /* 0x000e6a0008000a00 */
[----:B------:R-:W-:Y:S01]  /*1980*/  DMUL R18, R22, R16 ;  /* 0x0000001016127228 */ /* 0x000fe20000000000 */
[----:B------:R-:W1:Y:S01]  /*1990*/  LDCU.64 UR16, c[0x3][UR7+0x88] ;  /* 0x00c01100071077ac */ /* 0x000e620008000a00 */
[----:B-----5:R-:W-:-:S02]  /*19a0*/  DFMA R20, R14, UR14, R20 ;  /* 0x0000000e0e147c2b */ /* 0x020fc40008000014 */
[----:B------:R-:W-:Y:S01]  /*19b0*/  @!P4 VIMNMX R35, PT, PT, R35, R32, PT ;  /* 0x000000202323c248 */ /* 0x000fe20003fe0100 */
[----:B----4-:R-:W-:Y:S01]  /*19c0*/  DMUL R22, R22, UR26 ;  /* 0x0000001a16167c28 */ /* 0x010fe20008000000 */
[----:B------:R-:W4:Y:S01]  /*19d0*/  LDCU.64 UR28, c[0x3][UR7+0xa8] ;  /* 0x00c01500071c77ac */ /* 0x000f220008000a00 */
[----:B0-----:R-:W-:Y:S01]  /*19e0*/  DADD R16, R10, -UR24 ;  /* 0x800000180a107e29 */ /* 0x001fe20008000000 */
[----:B------:R-:W-:Y:S01]  /*19f0*/  SEL R35, R32, R35, !P5 ;  /* 0x0000002320237207 */ /* 0x000fe20006800000 */
[----:B------:R-:W0:Y:S01]  /*1a00*/  LDCU.64 UR14, c[0x3][UR8+0x210] ;  /* 0x00c04200080e77ac */ /* 0x000e220008000a00 */
[----:B------:R-:W-:Y:S02]  /*1a10*/  DFMA R18, R24, R20, R18 ;  /* 0x000000141812722b */ /* 0x000fe40000000012 */
[----:B---3--:R-:W-:Y:S01]  /*1a20*/  DADD R20, R8, -UR20 ;  /* 0x8000001408147e29 */ /* 0x008fe20008000000 */
[----:B------:R-:W3:Y:S01]  /*1a30*/  LDCU.64 UR22, c[0x3][UR7+0x98] ;  /* 0x00c01300071677ac */ /* 0x000ee20008000a00 */
[----:B--2---:R-:W-:-:S02]  /*1a40*/  DFMA R22, R24, UR18, R22 ;  /* 0x0000001218167c2b */ /* 0x004fc40008000016 */
[----:B-1----:R-:W-:Y:S01]  /*1a50*/  DMUL R24, R16, UR30 ;  /* 0x0000001e10187c28 */ /* 0x002fe20008000000 */
[----:B------:R-:W1:Y:S01]  /*1a60*/  LDCU.64 UR20, c[0x3][UR7+0xb8] ;  /* 0x00c01700071477ac */ /* 0x000e620008000a00 */
[----:B------:R-:W2:Y:S04]  /*1a70*/  LDCU.64 UR18, c[0x3][UR7+0x90] ;  /* 0x00c01200071277ac */ /* 0x000ea80008000a00 */
[----:B------:R-:W-:Y:S02]  /*1a80*/  DFMA R22, R14, UR16, R22 ;  /* 0x000000100e167c2b */ /* 0x000fe40008000016 */
[----:B----4-:R-:W-:Y:S01]  /*1a90*/  DFMA R24, R20, UR28, R24 ;  /* 0x0000001c14187c2b */ /* 0x010fe20008000018 */
[----:B------:R-:W4:Y:S01]  /*1aa0*/  LDCU.64 UR24, c[0x3][UR7+0xc8] ;  /* 0x00c01900071877ac */ /* 0x000f220008000a00 */
[----:B0-----:R-:W-:Y:S01]  /*1ab0*/  DADD R28, R12, -UR14 ;  /* 0x8000000e0c1c7e29 */ /* 0x001fe20008000000 */
[----:B------:R-:W0:Y:S03]  /*1ac0*/  LDCU.64 UR14, c[0x3][UR7+0xa0] ;  /* 0x00c01400070e77ac */ /* 0x000e260008000a00 */
[----:B------:R-:W-:-:S02]  /*1ad0*/  DFMA R18, R14, R22, R18 ;  /* 0x000000160e12722b */ /* 0x000fc40000000012 */
[----:B---3--:R-:W-:Y:S01]  /*1ae0*/  DMUL R14, R16, UR22 ;  /* 0x00000016100e7c28 */ /* 0x008fe20008000000 */
[----:B------:R-:W3:Y:S01]  /*1af0*/  LDCU.64 UR16, c[0x3][UR7+0xc0] ;  /* 0x00c01800071077ac */ /* 0x000ee20008000a00 */
[----:B------:R-:W-:Y:S01]  /*1b00*/  FSEL R22, R30, R26, !P5 ;  /* 0x0000001a1e167208 */ /* 0x000fe20006800000 */
[----:B-1----:R-:W-:Y:S01]  /*1b10*/  DFMA R24, R28, UR20, R24 ;  /* 0x000000141c187c2b */ /* 0x002fe20008000018 */
[----:B------:R-:W-:Y:S01]  /*1b20*/  FSEL R23, R31, R27, !P5 ;  /* 0x0000001b1f177208 */ /* 0x000fe20006800000 */
[----:B------:R-:W1:Y:S03]  /*1b30*/  LDCU.64 UR20, c[0x3][UR7+0xd0] ;  /* 0x00c01a00071477ac */ /* 0x000e660008000a00 */
[----:B--2---:R-:W-:Y:S01]  /*1b40*/  DFMA R14, R20, UR18, R14 ;  /* 0x00000012140e7c2b */ /* 0x004fe2000800000e */
[----:B------:R-:W2:Y:S01]  /*1b50*/  LDCU.64 UR22, c[0x3][UR8+0x118] ;  /* 0x00c02300081677ac */ /* 0x000ea20008000a00 */
[----:B------:R-:W-:-:S02]  /*1b60*/  DSETP.GEU.AND P2, PT, R18, R22, PT ;  /* 0x000000161200722a */ /* 0x000fc40003f4e000 */
[C---:B------:R-:W-:Y:S01]  /*1b70*/  DMUL R24, R16.reuse, R24 ;  /* 0x0000001810187228 */ /* 0x040fe20000000000 */
[----:B------:R-:W5:Y:S01]  /*1b80*/  LDCU.64 UR18, c[0x3][UR8+0x18] ;  /* 0x00c00300081277ac */ /* 0x000f620008000a00 */
[----:B----4-:R-:W-:Y:S02]  /*1b90*/  DMUL R16, R16, UR24 ;  /* 0x0000001810107c28 */ /* 0x010fe40008000000 */
[----:B0-----:R-:W-:Y:S01]  /*1ba0*/  DFMA R14, R28, UR14, R14 ;  /* 0x0000000e1c0e7c2b */ /* 0x001fe2000800000e */
[----:B------:R-:W0:Y:S01]  /*1bb0*/  LDCU.64 UR14, c[0x3][UR7+0xf8] ;  /* 0x00c01f00070e77ac */ /* 0x000e220008000a00 */
[----:B------:R-:W-:Y:S01]  /*1bc0*/  DSETP.NEU.AND P3, PT, R18, R22, PT ;  /* 0x000000161200722a */ /* 0x000fe20003f6d000 */
[----:B------:R-:W-:Y:S01]  /*1bd0*/  FSEL R18, R18, R22, !P2 ;  /* 0x0000001612127208 */ /* 0x000fe20005000000 */
[----:B------:R-:W4:Y:S02]  /*1be0*/  LDCU.64 UR8, c[0x3][UR8+0x218] ;  /* 0x00c04300080877ac */ /* 0x000f240008000a00 */
[C---:B---3--:R-:W-:Y:S01]  /*1bf0*/  DFMA R16, R20.reuse, UR16, R16 ;  /* 0x0000001014107c2b */ /* 0x048fe20008000010 */
[----:B------:R-:W-:Y:S01]  /*1c00*/  FSEL R19, R19, R23, !P2 ;  /* 0x0000001713137208 */ /* 0x000fe20005000000 */
[----:B------:R-:W-:Y:S01]  /*1c10*/  DFMA R24, R20, R14, R24 ;  /* 0x0000000e1418722b */ /* 0x000fe20000000018 */
[----:B------:R-:W3:Y:S01]  /*1c20*/  LDCU.64 UR24, c[0x3][UR7+0xf0] ;  /* 0x00c01e00071877ac */ /* 0x000ee20008000a00 */
[----:B--2---:R-:W-:Y:S01]  /*1c30*/  DADD R14, R10, -UR22 ;  /* 0x800000160a0e7e29 */ /* 0x004fe20008000000 */
[----:B------:R-:W2:Y:S03]  /*1c40*/  LDCU.64 UR16, c[0x3][UR7+0xe0] ;  /* 0x00c01c00071077ac */ /* 0x000ea60008000a00 */
[----:B-1----:R-:W-:-:S02]  /*1c50*/  DFMA R16, R28, UR20, R16 ;  /* 0x000000141c107c2b */ /* 0x002fc40008000010 */
[----:B-----5:R-:W-:Y:S01]  /*1c60*/  DADD R20, R8, -UR18 ;  /* 0x8000001208147e29 */ /* 0x020fe20008000000 */
[----:B------:R-:W1:Y:S01]  /*1c70*/  LDCU.64 UR20, c[0x3][UR7+0x100] ;  /* 0x00c02000071477ac */ /* 0x000e620008000a00 */
[----:B------:R-:W5:Y:S04]  /*1c80*/  LDCU.64 UR22, c[0x3][UR7+0x110] ;  /* 0x00c02200071677ac */ /* 0x000f680008000a00 */
[----:B------:R-:W-:Y:S02]  /*1c90*/  DFMA R28, R28, R16, R24 ;  /* 0x000000101c1c722b */ /* 0x000fe40000000018 */
[----:B0-----:R-:W-:Y:S01]  /*1ca0*/  DMUL R16, R14, UR14 ;  /* 0x0000000e0e107c28 */ /* 0x001fe20008000000 */
[----:B------:R-:W0:Y:S01]  /*1cb0*/  LDCU.64 UR14, c[0x3][UR7+0xd8] ;  /* 0x00c01b00070e77ac */ /* 0x000e220008000a00 */
[----:B----4-:R-:W-:Y:S01]  /*1cc0*/  DADD R24, R12, -UR8 ;  /* 0x800000080c187e29 */ /* 0x010fe20008000000 */
[----:B------:R-:W4:Y:S03]  /*1cd0*/  LDCU.64 UR18, c[0x3][UR7+0xe8] ;  /* 0x00c01d00071277ac */ /* 0x000f260008000a00 */
[----:B------:R-:W-:-:S02]  /*1ce0*/  DSETP.GEU.AND P4, PT, R28, R18, PT ;  /* 0x000000121c00722a */ /* 0x000fc40003f8e000 */
[----:B---3--:R-:W-:Y:S01]  /*1cf0*/  DFMA R16, R20, UR24, R16 ;  /* 0x0000001814107c2b */ /* 0x008fe20008000010 */
[----:B------:R-:W3:Y:S01]  /*1d00*/  LDCU.64 UR8, c[0x3][UR7+0x118] ;  /* 0x00c02300070877ac */ /* 0x000ee20008000a00 */
[----:B--2---:R-:W-:Y:S02]  /*1d10*/  DMUL R26, R14, UR16 ;  /* 0x000000100e1a7c28 */ /* 0x004fe40008000000 */
[----:B------:R-:W-:Y:S01]  /*1d20*/  DSETP.NEU.AND P5, PT, R28, R18, PT ;  /* 0x000000121c00722a */ /* 0x000fe20003fad000 */
[----:B------:R-:W2:Y:S03]  /*1d30*/  LDCU.64 UR16, c[0x3][UR7+0x108] ;  /* 0x00c02100071077ac */ /* 0x000ea60008000a00 */
[----:B-1----:R-:W-:Y:S02]  /*1d40*/  DFMA R16, R24, UR20, R16 ;  /* 0x0000001418107c2b */ /* 0x002fe40008000010 */
[----:B0-----:R-:W-:-:S06]  /*1d50*/  DFMA R26, R20, UR14, R26 ;  /* 0x0000000e141a7c2b */ /* 0x001fcc000800001a */
[C---:B------:R-:W-:Y:S02]  /*1d60*/  DMUL R16, R14.reuse, R16 ;  /* 0x000000100e107228 */ /* 0x040fe40000000000 */
[----:B-----5:R-:W-:Y:S02]  /*1d70*/  DMUL R14, R14, UR22 ;  /* 0x000000160e0e7c28 */ /* 0x020fe40008000000 */
[----:B----4-:R-:W-:-:S06]  /*1d80*/  DFMA R26, R24, UR18, R26 ;  /* 0x00000012181a7c2b */ /* 0x010fcc000800001a */
[C---:B--2---:R-:W-:Y:S02]  /*1d90*/  DFMA R14, R20.reuse, UR16, R14 ;  /* 0x00000010140e7c2b */ /* 0x044fe4000800000e */
[----:B------:R-:W-:Y:S01]  /*1da0*/  DFMA R16, R20, R26, R16 ;  /* 0x0000001a1410722b */ /* 0x000fe20000000010 */
[----:B------:R-:W-:-:S05]  /*1db0*/  VIADD R20, R32, 0x1 ;  /* 0x0000000120147836 */ /* 0x000fca0000000000 */
[----:B---3--:R-:W-:Y:S01]  /*1dc0*/  DFMA R14, R24, UR8, R14 ;  /* 0x00000008180e7c2b */ /* 0x008fe2000800000e */
[----:B------:R-:W-:-:S04]  /*1dd0*/  @!P3 VIMNMX R35, PT, PT, R35, R20, PT ;  /* 0x000000142323b248 */ /* 0x000fc80003fe0100 */
[----:B------:R-:W-:-:S03]  /*1de0*/  SEL R20, R20, R35, !P2 ;  /* 0x0000002314147207 */ /* 0x000fc60005000000 */
[----:B------:R-:W-:Y:S01]  /*1df0*/  DFMA R16, R24, R14, R16 ;  /* 0x0000000e1810722b */ /* 0x000fe20000000010 */
[----:B------:R-:W-:Y:S01]  /*1e00*/  FSEL R14, R28, R18, !P4 ;  /* 0x000000121c0e7208 */ /* 0x000fe20006000000 */
[C---:B------:R-:W-:Y:S01]  /*1e10*/  VIADD R18, R32.reuse, 0x3 ;  /* 0x0000000320127836 */ /* 0x040fe20000000000 */
[----:B------:R-:W-:Y:S01]  /*1e20*/  FSEL R15, R29, R19, !P4 ;  /* 0x000000131d0f7208 */ /* 0x000fe20006000000 */
[C---:B------:R-:W-:Y:S02]  /*1e30*/  VIADD R19, R32.reuse, 0x2 ;  /* 0x0000000220137836 */ /* 0x040fe40000000000 */
[----:B------:R-:W-:-:S03]  /*1e40*/  VIADD R32, R32, 0x4 ;  /* 0x0000000420207836 */ /* 0x000fc60000000000 */
[C-C-:B------:R-:W-:Y:S01]  /*1e50*/  DSETP.NEU.AND P3, PT, R16.reuse, R14.reuse, PT ;  /* 0x0000000e1000722a */ /* 0x140fe20003f6d000 */
[----:B------:R-:W-:Y:S01]  /*1e60*/  @!P5 VIMNMX R20, PT, PT, R20, R19, PT ;  /* 0x000000131414d248 */ /* 0x000fe20003fe0100 */
[----:B------:R-:W-:-:S03]  /*1e70*/  DSETP.GEU.AND P2, PT, R16, R14, PT ;  /* 0x0000000e1000722a */ /* 0x000fc60003f4e000 */
[----:B------:R-:W-:-:S03]  /*1e80*/  SEL R19, R19, R20, !P4 ;  /* 0x0000001413137207 */ /* 0x000fc60006000000 */
[----:B------:R-:W-:Y:S02]  /*1e90*/  FSEL R26, R16, R14, !P2 ;  /* 0x0000000e101a7208 */ /* 0x000fe40005000000 */
[----:B------:R-:W-:-:S04]  /*1ea0*/  FSEL R27, R17, R15, !P2 ;  /* 0x0000000f111b7208 */ /* 0x000fc80005000000 */
[----:B------:R-:W-:-:S04]  /*1eb0*/  @!P3 VIMNMX R19, PT, PT, R19, R18, PT ;  /* 0x000000121313b248 */ /* 0x000fc80003fe0100 */
[----:B------:R-:W-:-:S07]  /*1ec0*/  SEL R35, R18, R19, !P2 ;  /* 0x0000001312237207 */ /* 0x000fce0005000000 */
.L_x_10:
[----:B------:R-:W-:Y:S05]  /*1ed0*/  @!P1 BRA `(.L_x_9) ;  /* 0x0000000400bc9947 */ /* 0x000fea0003800000 */
[----:B------:R-:W-:Y:S02]  /*1ee0*/  ISETP.NE.AND P1, PT, R5, 0x1, PT ;  /* 0x000000010500780c */ /* 0x000fe40003f25270 */
[----:B------:R-:W-:-:S04]  /*1ef0*/  LOP3.LUT R4, R4, 0x1, RZ, 0xc0, !PT ;  /* 0x0000000104047812 */ /* 0x000fc800078ec0ff */
[----:B------:R-:W-:-:S07]  /*1f00*/  ISETP.NE.U32.AND P2, PT, R4, 0x1, PT ;  /* 0x000000010400780c */ /* 0x000fce0003f45070 */
[----:B------:R-:W-:Y:S06]  /*1f10*/  @!P1 BRA `(.L_x_11) ;  /* 0x0000000400209947 */ /* 0x000fec0003800000 */
        /* <DEDUP_REMOVED lines=28> */
[----:B------:R-:W4:Y:S01]  /*20e0*/  LDCU.64 UR24, c[0x3][UR7+0x70] ;  /* 0x00c00e00071877ac */ /* 0x000f220008000a00 */
[----:B0-----:R-:W-:-:S04]  /*20f0*/  DADD R20, R8, -R20 ;  /* 0x0000000008147229 */ /* 0x001fc80000000814 */
[----:B-1----:R-:W-:Y:S01]  /*2100*/  DFMA R18, R14, UR16, R18 ;  /* 0x000000100e127c2b */ /* 0x002fe20008000012 */
[----:B------:R-:W0:Y:S01]  /*2110*/  LDCU.64 UR20, c[0x3][UR7+0x50] ;  /* 0x00c00a00071477ac */ /* 0x000e220008000a00 */
[----:B------:R-:W-:Y:S01]  /*2120*/  DMUL R28, R24, R28 ;  /* 0x0000001c181c7228 */ /* 0x000fe20000000000 */
[----:B------:R-:W1:Y:S01]  /*2130*/  LDCU.64 UR18, c[0x3][UR7+0x48] ;  /* 0x00c00900071277ac */ /* 0x000e620008000a00 */
[----:B---3--:R-:W-:Y:S02]  /*2140*/  DADD R22, R12, -R22 ;  /* 0x000000000c167229 */ /* 0x008fe40000000816 */
[----:B-----5:R-:W-:Y:S01]  /*2150*/  DMUL R24, R24, UR14 ;  /* 0x0000000e18187c28 */ /* 0x020fe20008000000 */
[----:B------:R-:W3:Y:S03]  /*2160*/  LDCU.64 UR26, c[0x3][UR7+0x80] ;  /* 0x00c01000071a77ac */ /* 0x000ee60008000a00 */
[----:B------:R-:W-:-:S02]  /*2170*/  DFMA R18, R4, R18, R28 ;  /* 0x000000120412722b */ /* 0x000fc4000000001c */
[C---:B--2---:R-:W-:Y:S01]  /*2180*/  DMUL R28, R16.reuse, UR8 ;  /* 0x00000008101c7c28 */ /* 0x044fe20008000000 */
[----:B------:R-:W2:Y:S01]  /*2190*/  LDCU.64 UR8, c[0x3][UR7+0x30] ;  /* 0x00c00600070877ac */ /* 0x000ea20008000a00 */
[----:B------:R-:W5:Y:S01]  /*21a0*/  LDCU.64 UR16, c[0x3][UR7+0x40] ;  /* 0x00c00800071077ac */ /* 0x000f620008000a00 */
[----:B0-----:R-:W-:-:S05]  /*21b0*/  DMUL R30, R16, UR20 ;  /* 0x00000014101e7c28 */ /* 0x001fca0008000000 */
[C---:B----4-:R-:W-:Y:S01]  /*21c0*/  DFMA R28, R20.reuse, UR22, R28 ;  /* 0x00000016141c7c2b */ /* 0x050fe2000800001c */
[----:B------:R-:W0:Y:S01]  /*21d0*/  LDCU.64 UR22, c[0x3][UR7+0x58] ;  /* 0x00c00b00071677ac */ /* 0x000e220008000a00 */
[----:B------:R-:W4:Y:S01]  /*21e0*/  LDCU.64 UR14, c[0x3][UR7+0x78] ;  /* 0x00c00f00070e77ac */ /* 0x000f220008000a00 */
[----:B-1----:R-:W-:-:S05]  /*21f0*/  DFMA R30, R20, UR18, R30 ;  /* 0x00000012141e7c2b */ /* 0x002fca000800001e */
[----:B------:R-:W-:Y:S02]  /*2200*/  DFMA R28, R22, UR24, R28 ;  /* 0x00000018161c7c2b */ /* 0x000fe4000800001c */
[----:B--2---:R-:W-:Y:S01]  /*2210*/  DFMA R24, R4, UR8, R24 ;  /* 0x0000000804187c2b */ /* 0x004fe20008000018 */
[----:B------:R-:W1:Y:S05]  /*2220*/  LDCU.64 UR8, c[0x3][UR7+0x88] ;  /* 0x00c01100070877ac */ /* 0x000e6a0008000a00 */
[C---:B------:R-:W-:Y:S02]  /*2230*/  DMUL R28, R16.reuse, R28 ;  /* 0x0000001c101c7228 */ /* 0x040fe40000000000 */
[----:B---3--:R-:W-:-:S02]  /*2240*/  DMUL R16, R16, UR26 ;  /* 0x0000001a10107c28 */ /* 0x008fc40008000000 */
[----:B-----5:R-:W-:Y:S02]  /*2250*/  DFMA R24, R14, UR16, R24 ;  /* 0x000000100e187c2b */ /* 0x020fe40008000018 */
[----:B0-----:R-:W-:-:S04]  /*2260*/  DFMA R30, R22, UR22, R30 ;  /* 0x00000016161e7c2b */ /* 0x001fc8000800001e */
[----:B----4-:R-:W-:Y:S02]  /*2270*/  DFMA R16, R20, UR14, R16 ;  /* 0x0000000e14107c2b */ /* 0x010fe40008000010 */
[----:B------:R-:W-:Y:S02]  /*2280*/  DFMA R18, R14, R24, R18 ;  /* 0x000000180e12722b */ /* 0x000fe40000000012 */
[----:B------:R-:W-:Y:S01]  /*2290*/  DFMA R28, R20, R30, R28 ;  /* 0x0000001e141c722b */ /* 0x000fe2000000001c */
[----:B------:R-:W-:-:S03]  /*22a0*/  VIADD R14, R32, 0x1 ;  /* 0x00000001200e7836 */ /* 0x000fc60000000000 */
[----:B-1----:R-:W-:Y:S02]  /*22b0*/  DFMA R16, R22, UR8, R16 ;  /* 0x0000000816107c2b */ /* 0x002fe40008000010 */
[C-C-:B------:R-:W-:Y:S02]  /*22c0*/  DSETP.GEU.AND P1, PT, R18.reuse, R26.reuse, PT ;  /* 0x0000001a1200722a */ /* 0x140fe40003f2e000 */
[----:B------:R-:W-:-:S04]  /*22d0*/  DSETP.NEU.AND P3, PT, R18, R26, PT ;  /* 0x0000001a1200722a */ /* 0x000fc80003f6d000 */
[----:B------:R-:W-:Y:S01]  /*22e0*/  DFMA R16, R22, R16, R28 ;  /* 0x000000101610722b */ /* 0x000fe2000000001c */
[----:B------:R-:W-:Y:S02]  /*22f0*/  FSEL R4, R18, R26, !P1 ;  /* 0x0000001a12047208 */ /* 0x000fe40004800000 */
[----:B------:R-:W-:-:S06]  /*2300*/  FSEL R5, R19, R27, !P1 ;  /* 0x0000001b13057208 */ /* 0x000fcc0004800000 */
[C-C-:B------:R-:W-:Y:S01]  /*2310*/  DSETP.NEU.AND P4, PT, R16.reuse, R4.reuse, PT ;  /* 0x000000041000722a */ /* 0x140fe20003f8d000 */
[----:B------:R-:W-:Y:S01]  /*2320*/  @!P3 VIMNMX R35, PT, PT, R35, R32, PT ;  /* 0x000000202323b248 */ /* 0x000fe20003fe0100 */
[----:B------:R-:W-:-:S03]  /*2330*/  DSETP.GEU.AND P3, PT, R16, R4, PT ;  /* 0x000000041000722a */ /* 0x000fc60003f6e000 */
[C---:B------:R-:W-:Y:S01]  /*2340*/  SEL R35, R32.reuse, R35, !P1 ;  /* 0x0000002320237207 */ /* 0x040fe20004800000 */
[----:B------:R-:W-:Y:S02]  /*2350*/  VIADD R32, R32, 0x2 ;  /* 0x0000000220207836 */ /* 0x000fe40000000000 */
[----:B------:R-:W-:Y:S02]  /*2360*/  FSEL R26, R16, R4, !P3 ;  /* 0x00000004101a7208 */ /* 0x000fe40005800000 */
[----:B------:R-:W-:-:S04]  /*2370*/  FSEL R27, R17, R5, !P3 ;  /* 0x00000005111b7208 */ /* 0x000fc80005800000 */
[----:B------:R-:W-:-:S04]  /*2380*/  @!P4 VIMNMX R35, PT, PT, R35, R14, PT ;  /* 0x0000000e2323c248 */ /* 0x000fc80003fe0100 */
[----:B------:R-:W-:-:S07]  /*2390*/  SEL R35, R14, R35, !P3 ;  /* 0x000000230e237207 */ /* 0x000fce0005800000 */
.L_x_11:
[----:B------:R-:W-:Y:S05]  /*23a0*/  @P2 BRA `(.L_x_9) ;  /* 0x0000000000882947 */ /* 0x000fea0003800000 */
[C---:B------:R-:W-:Y:S02]  /*23b0*/  IMAD.SHL.U32 R31, R32.reuse, 0x8, RZ ;  /* 0x00000008201f7824 */ /* 0x040fe400078e00ff */
[----:B------:R-:W-:Y:S02]  /*23c0*/  IMAD.MOV.U32 R5, RZ, RZ, 0x300 ;  /* 0x00000300ff057424 */ /* 0x000fe400078e00ff */
[----:B------:R-:W2:Y:S02]  /*23d0*/  LDC.64 R22, c[0x3][R31+0x100] ;  /* 0x00c040001f167b82 */ /* 0x000ea40000000a00 */
[----:B------:R-:W-:-:S06]  /*23e0*/  IMAD R30, R32, 0x48, R5 ;  /* 0x00000048201e7824 */ /* 0x000fcc00078e0205 */
[----:B------:R-:W0:Y:S08]  /*23f0*/  LDC.64 R20, c[0x3][R31] ;  /* 0x00c000001f147b82 */ /* 0x000e300000000a00 */
[----:B------:R-:W3:Y:S08]  /*2400*/  LDC.64 R14, c[0x3][R31+0x200] ;  /* 0x00c080001f0e7b82 */ /* 0x000ef00000000a00 */
[----:B------:R-:W1:Y:S01]  /*2410*/  LDC.64 R4, c[0x3][R30+0x20] ;  /* 0x00c008001e047b82 */ /* 0x000e620000000a00 */
[----:B--2---:R-:W-:-:S07]  /*2420*/  DADD R10, R10, -R22 ;  /* 0x000000000a0a7229 */ /* 0x004fce0000000816 */
[----:B------:R-:W2:Y:S01]  /*2430*/  LDC.64 R18, c[0x3][R30+0x18] ;  /* 0x00c006001e127b82 */ /* 0x000ea20000000a00 */
[----:B0-----:R-:W-:-:S07]  /*2440*/  DADD R20, R8, -R20 ;  /* 0x0000000008147229 */ /* 0x001fce0000000814 */
[----:B------:R-:W0:Y:S01]  /*2450*/  LDC.64 R16, c[0x3][R30+0x8] ;  /* 0x00c002001e107b82 */ /* 0x000e220000000a00 */
[----:B---3--:R-:W-:-:S07]  /*2460*/  DADD R14, R12, -R14 ;  /* 0x000000000c0e7229 */ /* 0x008fce000000080e */
[----:B------:R-:W3:Y:S01]  /*2470*/  LDC.64 R22, c[0x3][R30] ;  /* 0x00c000001e167b82 */ /* 0x000ee20000000a00 */
[----:B-1----:R-:W-:-:S07]  /*2480*/  DMUL R4, R10, R4 ;  /* 0x000000040a047228 */ /* 0x002fce0000000000 */
[----:B------:R-:W1:Y:S01]  /*2490*/  LDC.64 R24, c[0x3][R30+0x38] ;  /* 0x00c00e001e187b82 */ /* 0x000e620000000a00 */
[----:B--2---:R-:W-:-:S07]  /*24a0*/  DFMA R4, R20, R18, R4 ;  /* 0x000000121404722b */ /* 0x004fce0000000004 */
[----:B------:R-:W2:Y:S01]  /*24b0*/  LDC.64 R28, c[0x3][R30+0x28] ;  /* 0x00c00a001e1c7b82 */ /* 0x000ea20000000a00 */
[----:B0-----:R-:W-:-:S07]  /*24c0*/  DMUL R16, R10, R16 ;  /* 0x000000100a107228 */ /* 0x001fce0000000000 */
[----:B------:R-:W0:Y:S01]  /*24d0*/  LDC.64 R12, c[0x3][R30+0x10] ;  /* 0x00c004001e0c7b82 */ /* 0x000e220000000a00 */
[----:B---3--:R-:W-:-:S07]  /*24e0*/  DFMA R16, R20, R22, R16 ;  /* 0x000000161410722b */ /* 0x008fce0000000010 */
[----:B------:R-:W3:Y:S01]  /*24f0*/  LDC.64 R8, c[0x3][R30+0x30] ;  /* 0x00c00c001e087b82 */ /* 0x000ee20000000a00 */
[----:B-1----:R-:W-:-:S07]  /*2500*/  DMUL R24, R10, R24 ;  /* 0x000000180a187228 */ /* 0x002fce0000000000 */
[----:B------:R-:W1:Y:S01]  /*2510*/  LDC.64 R18, c[0x3][R30+0x40] ;  /* 0x00c010001e127b82 */ /* 0x000e620000000a00 */
[C---:B--2---:R-:W-:Y:S02]  /*2520*/  DFMA R4, R14.reuse, R28, R4 ;  /* 0x0000001c0e04722b */ /* 0x044fe40000000004 */
[----:B0-----:R-:W-:-:S06]  /*2530*/  DFMA R12, R14, R12, R16 ;  /* 0x0000000c0e0c722b */ /* 0x001fcc0000000010 */
[----:B------:R-:W-:Y:S02]  /*2540*/  DMUL R4, R10, R4 ;  /* 0x000000040a047228 */ /* 0x000fe40000000000 */
[----:B---3--:R-:W-:-:S06]  /*2550*/  DFMA R8, R20, R8, R24 ;  /* 0x000000081408722b */ /* 0x008fcc0000000018 */
[----:B------:R-:W-:Y:S02]  /*2560*/  DFMA R4, R20, R12, R4 ;  /* 0x0000000c1404722b */ /* 0x000fe40000000004 */
[----:B-1----:R-:W-:-:S08]  /*2570*/  DFMA R8, R14, R18, R8 ;  /* 0x000000120e08722b */ /* 0x002fd00000000008 */
[----:B------:R-:W-:-:S08]  /*2580*/  DFMA R4, R14, R8, R4 ;  /* 0x000000080e04722b */ /* 0x000fd00000000004 */
[C-C-:B------:R-:W-:Y:S02]  /*2590*/  DSETP.NEU.AND P2, PT, R4.reuse, R26.reuse, PT ;  /* 0x0000001a0400722a */ /* 0x140fe40003f4d000 */
[----:B------:R-:W-:-:S12]  /*25a0*/  DSETP.GEU.AND P1, PT, R4, R26, PT ;  /* 0x0000001a0400722a */ /* 0x000fd80003f2e000 */
[----:B------:R-:W-:-:S04]  /*25b0*/  @!P2 VIMNMX R35, PT, PT, R35, R32, PT ;  /* 0x000000202323a248 */ /* 0x000fc80003fe0100 */
[----:B------:R-:W-:-:S07]  /*25c0*/  SEL R35, R32, R35, !P1 ;  /* 0x0000002320237207 */ /* 0x000fce0004800000 */
.L_x_9:
[----:B------:R1:W-:Y:S01]  /*25d0*/  STG.E.U8 desc[UR10][R6.64+0x3], R35 ;  /* 0x0000032306007986 */ /* 0x0003e2000c10110a */
[----:B------:R-:W-:Y:S05]  /*25e0*/  @!P0 BRA `(.L_x_12) ;  /* 0xffffffdc003c8947 */ /* 0x000fea000383ffff */
.L_x_6:
[----:B------:R-:W-:Y:S05]  /*25f0*/  BSYNC.RECONVERGENT B0 ;  /* 0x0000000000007941 */ /* 0x000fea0003800200 */
.L_x_5:
[----:B------:R-:W4:Y:S01]  /*2600*/  LDCU UR7, c[0x0][0x38c] ;  /* 0x00007180ff0777ac */ /* 0x000f220008000800 */
[----:B------:R-:W-:-:S05]  /*2610*/  VIADD R2, R2, UR5 ;  /* 0x0000000502027c36 */ /* 0x000fca0008000000 */
[----:B----4-:R-:W-:-:S13]  /*2620*/  ISETP.GE.AND P0, PT, R2, UR7, PT ;  /* 0x0000000702007c0c */ /* 0x010fda000bf06270 */
[----:B------:R-:W-:Y:S05]  /*2630*/  @!P0 BRA `(.L_x_13) ;  /* 0xffffffdc00148947 */ /* 0x000fea000383ffff */
[----:B------:R-:W-:Y:S05]  /*2640*/  EXIT ;  /* 0x000000000000794d */ /* 0x000fea0003800000 */
.L_x_14:
[----:B------:R-:W-:-:S00]  /*2650*/  BRA `(.L_x_14) ;  /* 0xfffffffc00fc7947 */ /* 0x000fc0000383ffff */
[----:B------:R-:W-:-:S00]  /*2660*/  NOP ;  /* 0x0000000000007918 */ /* 0x000fc00000000000 */
        /* <DEDUP_REMOVED lines=9> */
.L_x_66:


//--------------------- .text._Z18invert_covariancesiPdS_ --------------------------
	.section	.text._Z18invert_covariancesiPdS_,"ax",@progbits
	.align	128
        .global         _Z18invert_covariancesiPdS_
        .type           _Z18invert_covariancesiPdS_,@function
        .size           _Z18invert_covariancesiPdS_,(.L_x_63 - _Z18invert_covariancesiPdS_)
        .other          _Z18invert_covariancesiPdS_,@"STO_CUDA_ENTRY STV_DEFAULT"
_Z18invert_covariancesiPdS_:
.text._Z18invert_covariancesiPdS_:
[----:B------:R-:W-:Y:S01]  /*0000*/  LDC R1, c[0x0][0x37c] ;  /* 0x0000df00ff017b82 */ /* 0x000fe20000000800 */
[----:B------:R-:W0:Y:S07]  /*0010*/  S2R R0, SR_TID.X ;  /* 0x0000000000007919 */ /* 0x000e2e0000002100 */
[----:B------:R-:W0:Y:S01]  /*0020*/  S2UR UR4, SR_CTAID.X ;  /* 0x00000000000479c3 */ /* 0x000e220000002500 */
[----:B------:R-:W1:Y:S07]  /*0030*/  LDCU UR5, c[0x0][0x380] ;  /* 0x00007000ff0577ac */ /* 0x000e6e0008000800 */
[----:B------:R-:W0:Y:S02]  /*0040*/  LDC R3, c[0x0][0x360] ;  /* 0x0000d800ff037b82 */ /* 0x000e240000000800 */
[----:B0-----:R-:W-:-:S05]  /*0050*/  IMAD R0, R3, UR4, R0 ;  /* 0x0000000403007c24 */ /* 0x001fca000f8e0200 */
[----:B-1----:R-:W-:-:S13]  /*0060*/  ISETP.GE.AND P0, PT, R0, UR5, PT ;  /* 0x0000000500007c0c */ /* 0x002fda000bf06270 */
[----:B------:R-:W-:Y:S05]  /*0070*/  @P0 EXIT ;  /* 0x000000000000094d */ /* 0x000fea0003800000 */
[----:B------:R-:W0:Y:S01]  /*0080*/  LDC.64 R4, c[0x0][0x388] ;  /* 0x0000e200ff047b82 */ /* 0x000e220000000a00 */
[----:B------:R-:W1:Y:S01]  /*0090*/  LDCU.64 UR4, c[0x0][0x358] ;  /* 0x00006b00ff0477ac */ /* 0x000e620008000a00 */
[----:B------:R-:W-:-:S04]  /*00a0*/  IMAD R0, R0, 0x9, RZ ;  /* 0x0000000900007824 */ /* 0x000fc800078e02ff */
[----:B0-----:R-:W-:-:S05]  /*00b0*/  IMAD.WIDE R4, R0, 0x8, R4 ;  /* 0x0000000800047825 */ /* 0x001fca00078e0204 */
[----:B-1----:R-:W2:Y:S04]  /*00c0*/  LDG.E.64 R20, desc[UR4][R4.64+0x28] ;  /* 0x0000280404147981 */ /* 0x002ea8000c1e1b00 */
[----:B------:R-:W2:Y:S04]  /*00d0*/  LDG.E.64 R6, desc[UR4][R4.64+0x30] ;  /* 0x0000300404067981 */ /* 0x000ea8000c1e1b00 */
[----:B------:R-:W3:Y:S04]  /*00e0*/  LDG.E.64 R12, desc[UR4][R4.64+0x38] ;  /* 0x00003804040c7981 */ /* 0x000ee8000c1e1b00 */
[----:B------:R-:W4:Y:S04]  /*00f0*/  LDG.E.64 R2, desc[UR4][R4.64+0x40] ;  /* 0x0000400404027981 */ /* 0x000f28000c1e1b00 */
[----:B------:R-:W4:Y:S04]  /*0100*/  LDG.E.64 R14, desc[UR4][R4.64+0x18] ;  /* 0x00001804040e7981 */ /* 0x000f28000c1e1b00 */
[----:B------:R-:W5:Y:S04]  /*0110*/  LDG.E.64 R18, desc[UR4][R4.64+0x20] ;  /* 0x0000200404127981 */ /* 0x000f68000c1e1b00 */
[----:B------:R-:W5:Y:S04]  /*0120*/  LDG.E.64 R16, desc[UR4][R4.64+0x8] ;  /* 0x0000080404107981 */ /* 0x000f68000c1e1b00 */
[----:B------:R-:W5:Y:S04]  /*0130*/  LDG.E.64 R10, desc[UR4][R4.64] ;  /* 0x00000004040a7981 */ /* 0x000f68000c1e1b00 */
[----:B------:R-:W5:Y:S01]  /*0140*/  LDG.E.64 R8, desc[UR4][R4.64+0x10] ;  /* 0x0000100404087981 */ /* 0x000f62000c1e1b00 */
[----:B------:R-:W-:Y:S01]  /*0150*/  UMOV UR6, 0x812dea11 ;  /* 0x812dea1100067882 */ /* 0x000fe20000000000 */
[----:B------:R-:W-:Y:S01]  /*0160*/  UMOV UR7, 0x3d719799 ;  /* 0x3d71979900077882 */ /* 0x000fe20000000000 */
[----:B--2---:R-:W-:-:S02]  /*0170*/  DMUL R22, R20, R6 ;  /* 0x0000000614167228 */ /* 0x004fc40000000000 */
[----:B---3--:R-:W-:-:S06]  /*0180*/  DMUL R20, R20, R12 ;  /* 0x0000000c14147228 */ /* 0x008fcc0000000000 */
[----:B----4-:R-:W-:Y:S02]  /*0190*/  DFMA R22, R2, R14, -R22 ;  /* 0x0000000e0216722b */ /* 0x010fe40000000816 */
[C---:B-----5:R-:W-:Y:S02]  /*01a0*/  DFMA R2, R18.reuse, R2, -R20 ;  /* 0x000000021202722b */ /* 0x060fe40000000814 */
[----:B------:R-:W-:-:S04]  /*01b0*/  DMUL R6, R18, R6 ;  /* 0x0000000612067228 */ /* 0x000fc80000000000 */
[----:B------:R-:W-:-:S04]  /*01c0*/  DMUL R16, R16, R22 ;  /* 0x0000001610107228 */ /* 0x000fc80000000000 */
[----:B------:R-:W-:-:S04]  /*01d0*/  DFMA R6, R12, R14, -R6 ;  /* 0x0000000e0c06722b */ /* 0x000fc80000000806 */
[----:B------:R-:W-:Y:S01]  /*01e0*/  DFMA R10, R10, R2, -R16 ;  /* 0x000000020a0a722b */ /* 0x000fe20000000810 */
[----:B------:R-:W0:Y:S07]  /*01f0*/  LDC.64 R12, c[0x0][0x390] ;  /* 0x0000e400ff0c7b82 */ /* 0x000e2e0000000a00 */
[----:B------:R-:W-:-:S08]  /*0200*/  DFMA R10, R8, R6, R10 ;  /* 0x00000006080a722b */ /* 0x000fd0000000000a */
[----:B------:R-:W-:Y:S01]  /*0210*/  DSETP.GEU.AND P0, PT, |R10|, UR6, PT ;  /* 0x000000060a007e2a */ /* 0x000fe2000bf0e200 */
[----:B0-----:R-:W-:-:S13]  /*0220*/  IMAD.WIDE R6, R0, 0x8, R12 ;  /* 0x0000000800067825 */ /* 0x001fda00078e020c */
[----:B------:R-:W-:Y:S05]  /*0230*/  @P0 BRA `(.L_x_15) ;  /* 0x0000000000300947 */ /* 0x000fea0003800000 */
[----:B------:R-:W-:Y:S01]  /*0240*/  IMAD.MOV.U32 R2, RZ, RZ, 0x0 ;  /* 0x00000000ff027424 */ /* 0x000fe200078e00ff */
[----:B------:R-:W-:Y:S01]  /*0250*/  STG.E.64 desc[UR4][R6.64+0x8], RZ ;  /* 0x000008ff06007986 */ /* 0x000fe2000c101b04 */
[----:B------:R-:W-:-:S03]  /*0260*/  IMAD.MOV.U32 R3, RZ, RZ, 0x3ff00000 ;  /* 0x3ff00000ff037424 */ /* 0x000fc600078e00ff */
[----:B------:R-:W-:Y:S04]  /*0270*/  STG.E.64 desc[UR4][R6.64+0x10], RZ ;  /* 0x000010ff06007986 */ /* 0x000fe8000c101b04 */
[----:B------:R-:W-:Y:S04]  /*0280*/  STG.E.64 desc[UR4][R6.64+0x18], RZ ;  /* 0x000018ff06007986 */ /* 0x000fe8000c101b04 */
[----:B------:R-:W-:Y:S04]  /*0290*/  STG.E.64 desc[UR4][R6.64+0x28], RZ ;  /* 0x000028ff06007986 */ /* 0x000fe8000c101b04 */
[----:B------:R-:W-:Y:S04]  /*02a0*/  STG.E.64 desc[UR4][R6.64+0x30], RZ ;  /* 0x000030ff06007986 */ /* 0x000fe8000c101b04 */
[----:B------:R-:W-:Y:S04]  /*02b0*/  STG.E.64 desc[UR4][R6.64+0x38], RZ ;  /* 0x000038ff06007986 */ /* 0x000fe8000c101b04 */
[----:B------:R-:W-:Y:S04]  /*02c0*/  STG.E.64 desc[UR4][R6.64], R2 ;  /* 0x0000000206007986 */ /* 0x000fe8000c101b04 */
[----:B------:R-:W-:Y:S04]  /*02d0*/  STG.E.64 desc[UR4][R6.64+0x20], R2 ;  /* 0x0000200206007986 */ /* 0x000fe8000c101b04 */
[----:B------:R-:W-:Y:S01]  /*02e0*/  STG.E.64 desc[UR4][R6.64+0x40], R2 ;  /* 0x0000400206007986 */ /* 0x000fe2000c101b04 */
[----:B------:R-:W-:Y:S05]  /*02f0*/  EXIT ;  /* 0x000000000000794d */ /* 0x000fea0003800000 */
.L_x_15:
[----:B------:R-:W0:Y:S01]  /*0300*/  MUFU.RCP64H R9, R11 ;  /* 0x0000000b00097308 */ /* 0x000e220000001800 */
[----:B------:R-:W-:Y:S01]  /*0310*/  IADD3 R8, PT, PT, R11, 0x300402, RZ ;  /* 0x003004020b087810 */ /* 0x000fe20007ffe0ff */
[----:B------:R-:W-:Y:S03]  /*0320*/  BSSY.RECONVERGENT B0, `(.L_x_16) ;  /* 0x000000e000007945 */ /* 0x000fe60003800200 */
[----:B------:R-:W-:Y:S02]  /*0330*/  FSETP.GEU.AND P0, PT, |R8|, 5.8789094863358348022e-39, PT ;  /* 0x004004020800780b */ /* 0x000fe40003f0e200 */
[----:B0-----:R-:W-:-:S08]  /*0340*/  DFMA R12, -R10, R8, 1 ;  /* 0x3ff000000a0c742b */ /* 0x001fd00000000108 */
[----:B------:R-:W-:-:S08]  /*0350*/  DFMA R12, R12, R12, R12 ;  /* 0x0000000c0c0c722b */ /* 0x000fd0000000000c */
[----:B------:R-:W-:-:S08]  /*0360*/  DFMA R12, R8, R12, R8 ;  /* 0x0000000c080c722b */ /* 0x000fd00000000008 */
[----:B------:R-:W-:-:S08]  /*0370*/  DFMA R14, -R10, R12, 1 ;  /* 0x3ff000000a0e742b */ /* 0x000fd0000000010c */
[----:B------:R-:W-:Y:S01]  /*0380*/  DFMA R8, R12, R14, R12 ;  /* 0x0000000e0c08722b */ /* 0x000fe2000000000c */
[----:B------:R-:W-:Y:S10]  /*0390*/  @P0 BRA `(.L_x_17) ;  /* 0x0000000000180947 */ /* 0x000ff40003800000 */
[----:B------:R-:W-:-:S05]  /*03a0*/  LOP3.LUT R0, R11, 0x7fffffff, RZ, 0xc0, !PT ;  /* 0x7fffffff0b007812 */ /* 0x000fca00078ec0ff */
[----:B------:R-:W-:Y:S01]  /*03b0*/  VIADD R12, R0, 0xfff00000 ;  /* 0xfff00000000c7836 */ /* 0x000fe20000000000 */
[----:B------:R-:W-:-:S07]  /*03c0*/  MOV R0, 0x3e0 ;  /* 0x000003e000007802 */ /* 0x000fce0000000f00 */
[----:B------:R-:W-:Y:S05]  /*03d0*/  CALL.REL.NOINC `($__internal_0_$__cuda_sm20_dblrcp_rn_slowpath_v3) ;  /* 0x0000000400187944 */ /* 0x000fea0003c00000 */
[----:B------:R-:W-:Y:S01]  /*03e0*/  IMAD.MOV.U32 R8, RZ, RZ, R10 ;  /* 0x000000ffff087224 */ /* 0x000fe200078e000a */
[----:B------:R-:W-:-:S07]  /*03f0*/  MOV R9, R11 ;  /* 0x0000000b00097202 */ /* 0x000fce0000000f00 */
.L_x_17:
[----:B------:R-:W-:Y:S05]  /*0400*/  BSYNC.RECONVERGENT B0 ;  /* 0x0000000000007941 */ /* 0x000fea0003800200 */
.L_x_16:
[----:B------:R-:W-:-:S07]  /*0410*/  DMUL R2, R2, R8 ;  /* 0x0000000802027228 */ /* 0x000fce0000000000 */
[----:B------:R0:W-:Y:S04]  /*0420*/  STG.E.64 desc[UR4][R6.64], R2 ;  /* 0x0000000206007986 */ /* 0x0001e8000c101b04 */
[----:B------:R-:W2:Y:S04]  /*0430*/  LDG.E.64 R14, desc[UR4][R4.64+0x8] ;  /* 0x00000804040e7981 */ /* 0x000ea8000c1e1b00 */
[----:B------:R-:W2:Y:S04]  /*0440*/  LDG.E.64 R16, desc[UR4][R4.64+0x40] ;  /* 0x0000400404107981 */ /* 0x000ea8000c1e1b00 */
[----:B------:R-:W3:Y:S04]  /*0450*/  LDG.E.64 R10, desc[UR4][R4.64+0x10] ;  /* 0x00001004040a7981 */ /* 0x000ee8000c1e1b00 */
[----:B------:R-:W3:Y:S01]  /*0460*/  LDG.E.64 R12, desc[UR4][R4.64+0x38] ;  /* 0x00003804040c7981 */ /* 0x000ee2000c1e1b00 */
[----:B--2---:R-:W-:-:S08]  /*0470*/  DMUL R14, R14, R16 ;  /* 0x000000100e0e7228 */ /* 0x004fd00000000000 */
[----:B---3--:R-:W-:-:S08]  /*0480*/  DFMA R10, R10, R12, -R14 ;  /* 0x0000000c0a0a722b */ /* 0x008fd0000000080e */
[----:B------:R-:W-:-:S07]  /*0490*/  DMUL R10, R10, R8 ;  /* 0x000000080a0a7228 */ /* 0x000fce0000000000 */
[----:B------:R1:W-:Y:S04]  /*04a0*/  STG.E.64 desc[UR4][R6.64+0x8], R10 ;  /* 0x0000080a06007986 */ /* 0x0003e8000c101b04 */
[----:B------:R-:W2:Y:S04]  /*04b0*/  LDG.E.64 R14, desc[UR4][R4.64+0x10] ;  /* 0x00001004040e7981 */ /* 0x000ea8000c1e1b00 */
[----:B------:R-:W2:Y:S04]  /*04c0*/  LDG.E.64 R16, desc[UR4][R4.64+0x20] ;  /* 0x0000200404107981 */ /* 0x000ea8000c1e1b00 */
[----:B0-----:R-:W3:Y:S04]  /*04d0*/  LDG.E.64 R2, desc[UR4][R4.64+0x8] ;  /* 0x0000080404027981 */ /* 0x001ee8000c1e1b00 */
[----:B------:R-:W3:Y:S01]  /*04e0*/  LDG.E.64 R12, desc[UR4][R4.64+0x28] ;  /* 0x00002804040c7981 */ /* 0x000ee2000c1e1b00 */
[----:B--2---:R-:W-:-:S08]  /*04f0*/  DMUL R14, R14, R16 ;  /* 0x000000100e0e7228 */ /* 0x004fd00000000000 */
[----:B---3--:R-:W-:-:S08]  /*0500*/  DFMA R2, R2, R12, -R14 ;  /* 0x0000000c0202722b */ /* 0x008fd0000000080e */
[----:B------:R-:W-:-:S07]  /*0510*/  DMUL R2, R2, R8 ;  /* 0x0000000802027228 */ /* 0x000fce0000000000 */
[----:B------:R0:W-:Y:S04]  /*0520*/  STG.E.64 desc[UR4][R6.64+0x10], R2 ;  /* 0x0000100206007986 */ /* 0x0001e8000c101b04 */
[----:B------:R-:W2:Y:S04]  /*0530*/  LDG.E.64 R14, desc[UR4][R4.64+0x18] ;  /* 0x00001804040e7981 */ /* 0x000ea8000c1e1b00 */
[----:B------:R-:W2:Y:S04]  /*0540*/  LDG.E.64 R16, desc[UR4][R4.64+0x40] ;  /* 0x0000400404107981 */ /* 0x000ea8000c1e1b00 */
[----:B-1----:R-:W3:Y:S04]  /*0550*/  LDG.E.64 R10, desc[UR4][R4.64+0x28] ;  /* 0x00002804040a7981 */ /* 0x002ee8000c1e1b00 */
        /* <DEDUP_REMOVED lines=36> */
[----:B------:R-:W-:Y:S04]  /*07a0*/  STG.E.64 desc[UR4][R6.64+0x38], R10 ;  /* 0x0000380a06007986 */ /* 0x000fe8000c101b04 */
[----:B------:R-:W2:Y:S04]  /*07b0*/  LDG.E.64 R14, desc[UR4][R4.64+0x8] ;  /* 0x00000804040e7981 */ /* 0x000ea8000c1e1b00 */
[----:B------:R-:W2:Y:S04]  /*07c0*/  LDG.E.64 R16, desc[UR4][R4.64+0x18] ;  /* 0x0000180404107981 */ /* 0x000ea8000c1e1b00 */
[----:B0-----:R-:W3:Y:S04]  /*07d0*/  LDG.E.64 R2, desc[UR4][R4.64] ;  /* 0x0000000404027981 */ /* 0x001ee8000c1e1b00 */
[----:B------:R-:W3:Y:S01]  /*07e0*/  LDG.E.64 R12, desc[UR4][R4.64+0x20] ;  /* 0x00002004040c7981 */ /* 0x000ee2000c1e1b00 */
[----:B--2---:R-:W-:-:S08]  /*07f0*/  DMUL R14, R14, R16 ;  /* 0x000000100e0e7228 */ /* 0x004fd00000000000 */
[----:B---3--:R-:W-:-:S08]  /*0800*/  DFMA R2, R2, R12, -R14 ;  /* 0x0000000c0202722b */ /* 0x008fd0000000080e */
[----:B------:R-:W-:-:S07]  /*0810*/  DMUL R2, R2, R8 ;  /* 0x0000000802027228 */ /* 0x000fce0000000000 */
[----:B------:R-:W-:Y:S01]  /*0820*/  STG.E.64 desc[UR4][R6.64+0x40], R2 ;  /* 0x0000400206007986 */ /* 0x000fe2000c101b04 */
[----:B------:R-:W-:Y:S05]  /*0830*/  EXIT ;  /* 0x000000000000794d */ /* 0x000fea0003800000 */
        .weak           $__internal_0_$__cuda_sm20_dblrcp_rn_slowpath_v3
        .type           $__internal_0_$__cuda_sm20_dblrcp_rn_slowpath_v3,@function
        .size           $__internal_0_$__cuda_sm20_dblrcp_rn_slowpath_v3,(.L_x_63 - $__internal_0_$__cuda_sm20_dblrcp_rn_slowpath_v3)
$__internal_0_$__cuda_sm20_dblrcp_rn_slowpath_v3:
[----:B------:R-:W-:Y:S01]  /*0840*/  IMAD.MOV.U32 R8, RZ, RZ, R10 ;  /* 0x000000ffff087224 */ /* 0x000fe200078e000a */
[----:B------:R-:W-:Y:S01]  /*0850*/  MOV R9, R11 ;  /* 0x0000000b00097202 */ /* 0x000fe20000000f00 */
[----:B------:R-:W-:Y:S05]  /*0860*/  BSSY.RECONVERGENT B1, `(.L_x_18) ;  /* 0x0000024000017945 */ /* 0x000fea0003800200 */
[----:B------:R-:W-:-:S14]  /*0870*/  DSETP.GTU.AND P0, PT, |R8|, +INF , PT ;  /* 0x7ff000000800742a */ /* 0x000fdc0003f0c200 */
[----:B------:R-:W-:Y:S05]  /*0880*/  @P0 BRA `(.L_x_19) ;  /* 0x00000000007c0947 */ /* 0x000fea0003800000 */
[----:B------:R-:W-:-:S05]  /*0890*/  LOP3.LUT R13, R11, 0x7fffffff, RZ, 0xc0, !PT ;  /* 0x7fffffff0b0d7812 */ /* 0x000fca00078ec0ff */
[----:B------:R-:W-:-:S05]  /*08a0*/  VIADD R10, R13, 0xffffffff ;  /* 0xffffffff0d0a7836 */ /* 0x000fca0000000000 */
[----:B------:R-:W-:-:S13]  /*08b0*/  ISETP.GE.U32.AND P0, PT, R10, 0x7fefffff, PT ;  /* 0x7fefffff0a00780c */ /* 0x000fda0003f06070 */
[----:B------:R-:W-:Y:S02]  /*08c0*/  @P0 LOP3.LUT R11, R9, 0x7ff00000, RZ, 0x3c, !PT ;  /* 0x7ff00000090b0812 */ /* 0x000fe400078e3cff */
[----:B------:R-:W-:Y:S01]  /*08d0*/  @P0 MOV R10, RZ ;  /* 0x000000ff000a0202 */ /* 0x000fe20000000f00 */
[----:B------:R-:W-:Y:S06]  /*08e0*/  @P0 BRA `(.L_x_20) ;  /* 0x00000000006c0947 */ /* 0x000fec0003800000 */
[----:B------:R-:W-:-:S13]  /*08f0*/  ISETP.GE.U32.AND P0, PT, R13, 0x1000001, PT ;  /* 0x010000010d00780c */ /* 0x000fda0003f06070 */
[----:B------:R-:W-:Y:S05]  /*0900*/  @!P0 BRA `(.L_x_21) ;  /* 0x0000000000348947 */ /* 0x000fea0003800000 */
[----:B------:R-:W-:Y:S01]  /*0910*/  VIADD R11, R9, 0xc0200000 ;  /* 0xc0200000090b7836 */ /* 0x000fe20000000000 */
[----:B------:R-:W-:-:S03]  /*0920*/  MOV R10, R8 ;  /* 0x00000008000a7202 */ /* 0x000fc60000000f00 */
[----:B------:R-:W0:Y:S03]  /*0930*/  MUFU.RCP64H R13, R11 ;  /* 0x0000000b000d7308 */ /* 0x000e260000001800 */
[----:B0-----:R-:W-:-:S08]  /*0940*/  DFMA R14, -R10, R12, 1 ;  /* 0x3ff000000a0e742b */ /* 0x001fd0000000010c */
[----:B------:R-:W-:-:S08]  /*0950*/  DFMA R14, R14, R14, R14 ;  /* 0x0000000e0e0e722b */ /* 0x000fd0000000000e */
[----:B------:R-:W-:-:S08]  /*0960*/  DFMA R14, R12, R14, R12 ;  /* 0x0000000e0c0e722b */ /* 0x000fd0000000000c */
[----:B------:R-:W-:-:S08]  /*0970*/  DFMA R12, -R10, R14, 1 ;  /* 0x3ff000000a0c742b */ /* 0x000fd0000000010e */
[----:B------:R-:W-:-:S08]  /*0980*/  DFMA R12, R14, R12, R14 ;  /* 0x0000000c0e0c722b */ /* 0x000fd0000000000e */
[----:B------:R-:W-:-:S08]  /*0990*/  DMUL R12, R12, 2.2250738585072013831e-308 ;  /* 0x001000000c0c7828 */ /* 0x000fd00000000000 */
[----:B------:R-:W-:-:S08]  /*09a0*/  DFMA R8, -R8, R12, 1 ;  /* 0x3ff000000808742b */ /* 0x000fd0000000010c */
[----:B------:R-:W-:-:S08]  /*09b0*/  DFMA R8, R8, R8, R8 ;  /* 0x000000080808722b */ /* 0x000fd00000000008 */
[----:B------:R-:W-:Y:S01]  /*09c0*/  DFMA R10, R12, R8, R12 ;  /* 0x000000080c0a722b */ /* 0x000fe2000000000c */
[----:B------:R-:W-:Y:S10]  /*09d0*/  BRA `(.L_x_20) ;  /* 0x0000000000307947 */ /* 0x000ff40003800000 */
.L_x_21:
[----:B------:R-:W-:Y:S01]  /*09e0*/  DMUL R8, R8, 8.11296384146066816958e+31 ;  /* 0x4690000008087828 */ /* 0x000fe20000000000 */
[----:B------:R-:W-:-:S05]  /*09f0*/  IMAD.MOV.U32 R10, RZ, RZ, R12 ;  /* 0x000000ffff0a7224 */ /* 0x000fca00078e000c */
[----:B------:R-:W0:Y:S02]  /*0a00*/  MUFU.RCP64H R11, R9 ;  /* 0x00000009000b7308 */ /* 0x000e240000001800 */
[----:B0-----:R-:W-:-:S08]  /*0a10*/  DFMA R12, -R8, R10, 1 ;  /* 0x3ff00000080c742b */ /* 0x001fd0000000010a */
[----:B------:R-:W-:-:S08]  /*0a20*/  DFMA R12, R12, R12, R12 ;  /* 0x0000000c0c0c722b */ /* 0x000fd0000000000c */
[----:B------:R-:W-:-:S08]  /*0a30*/  DFMA R12, R10, R12, R10 ;  /* 0x0000000c0a0c722b */ /* 0x000fd0000000000a */
[----:B------:R-:W-:-:S08]  /*0a40*/  DFMA R10, -R8, R12, 1 ;  /* 0x3ff00000080a742b */ /* 0x000fd0000000010c */
[----:B------:R-:W-:-:S08]  /*0a50*/  DFMA R10, R12, R10, R12 ;  /* 0x0000000a0c0a722b */ /* 0x000fd0000000000c */
[----:B------:R-:W-:Y:S01]  /*0a60*/  DMUL R10, R10, 8.11296384146066816958e+31 ;  /* 0x469000000a0a7828 */ /* 0x000fe20000000000 */
[----:B------:R-:W-:Y:S10]  /*0a70*/  BRA `(.L_x_20) ;  /* 0x0000000000087947 */ /* 0x000ff40003800000 */
.L_x_19:
[----:B------:R-:W-:Y:S02]  /*0a80*/  LOP3.LUT R11, R9, 0x80000, RZ, 0xfc, !PT ;  /* 0x00080000090b7812 */ /* 0x000fe400078efcff */
[----:B------:R-:W-:-:S07]  /*0a90*/  MOV R10, R8 ;  /* 0x00000008000a7202 */ /* 0x000fce0000000f00 */
.L_x_20:
[----:B------:R-:W-:Y:S05]  /*0aa0*/  BSYNC.RECONVERGENT B1 ;  /* 0x0000000000017941 */ /* 0x000fea0003800200 */
.L_x_18:
[----:B------:R-:W-:Y:S01]  /*0ab0*/  IMAD.MOV.U32 R8, RZ, RZ, R0 ;  /* 0x000000ffff087224 */ /* 0x000fe200078e0000 */
[----:B------:R-:W-:-:S04]  /*0ac0*/  MOV R9, 0x0 ;  /* 0x0000000000097802 */ /* 0x000fc80000000f00 */
[----:B------:R-:W-:Y:S05]  /*0ad0*/  RET.REL.NODEC R8 `(_Z18invert_covariancesiPdS_) ;  /* 0xfffffff408487950 */ /* 0x000fea0003c3ffff */
.L_x_22:
        /* <DEDUP_REMOVED lines=10> */
.L_x_63:


//--------------------- .text._Z20finalize_covariancesiPdPi --------------------------
	.section	.text._Z20finalize_covariancesiPdPi,"ax",@progbits
	.align	128
        .global         _Z20finalize_covariancesiPdPi
        .type           _Z20finalize_covariancesiPdPi,@function
        .size           _Z20finalize_covariancesiPdPi,(.L_x_64 - _Z20finalize_covariancesiPdPi)
        .other          _Z20finalize_covariancesiPdPi,@"STO_CUDA_ENTRY STV_DEFAULT"
_Z20finalize_covariancesiPdPi:
.text._Z20finalize_covariancesiPdPi:
        /* <DEDUP_REMOVED lines=10> */
[----:B0-----:R-:W-:-:S06]  /*00a0*/  IMAD.WIDE R2, R0, 0x4, R2 ;  /* 0x0000000400027825 */ /* 0x001fcc00078e0202 */
[----:B-1----:R-:W2:Y:S02]  /*00b0*/  LDG.E R2, desc[UR4][R2.64] ;  /* 0x0000000402027981 */ /* 0x002ea4000c1e1900 */
[----:B--2---:R-:W-:-:S13]  /*00c0*/  ISETP.GE.AND P0, PT, R2, 0x2, PT ;  /* 0x000000020200780c */ /* 0x004fda0003f06270 */
[----:B------:R-:W-:Y:S05]  /*00d0*/  @!P0 BRA `(.L_x_23) ;  /* 0x0000000000b08947 */ /* 0x000fea0003800000 */
[----:B------:R-:W-:Y:S01]  /*00e0*/  VIADD R4, R2, 0xffffffff ;  /* 0xffffffff02047836 */ /* 0x000fe20000000000 */
[----:B------:R-:W-:Y:S05]  /*00f0*/  BSSY.RECONVERGENT B0, `(.L_x_24) ;  /* 0x0000011000007945 */ /* 0x000fea0003800200 */
[----:B------:R-:W0:Y:S08]  /*0100*/  I2F.F64.U32 R4, R4 ;  /* 0x0000000400047312 */ /* 0x000e300000201800 */
[----:B0-----:R-:W0:Y:S01]  /*0110*/  MUFU.RCP64H R3, R5 ;  /* 0x0000000500037308 */ /* 0x001e220000001800 */
[----:B------:R-:W-:-:S05]  /*0120*/  VIADD R2, R5, 0x300402 ;  /* 0x0030040205027836 */ /* 0x000fca0000000000 */
[----:B------:R-:W-:Y:S01]  /*0130*/  FSETP.GEU.AND P0, PT, |R2|, 5.8789094863358348022e-39, PT ;  /* 0x004004020200780b */ /* 0x000fe20003f0e200 */
[----:B0-----:R-:W-:-:S08]  /*0140*/  DFMA R6, -R4, R2, 1 ;  /* 0x3ff000000406742b */ /* 0x001fd00000000102 */
[----:B------:R-:W-:-:S08]  /*0150*/  DFMA R6, R6, R6, R6 ;  /* 0x000000060606722b */ /* 0x000fd00000000006 */
[----:B------:R-:W-:-:S08]  /*0160*/  DFMA R6, R2, R6, R2 ;  /* 0x000000060206722b */ /* 0x000fd00000000002 */
[----:B------:R-:W-:-:S08]  /*0170*/  DFMA R8, -R4, R6, 1 ;  /* 0x3ff000000408742b */ /* 0x000fd00000000106 */
[----:B------:R-:W-:Y:S01]  /*0180*/  DFMA R2, R6, R8, R6 ;  /* 0x000000080602722b */ /* 0x000fe20000000006 */
[----:B------:R-:W-:Y:S10]  /*0190*/  @P0 BRA `(.L_x_25) ;  /* 0x0000000000180947 */ /* 0x000ff40003800000 */
[----:B------:R-:W-:-:S04]  /*01a0*/  LOP3.LUT R2, R5, 0x7fffffff, RZ, 0xc0, !PT ;  /* 0x7fffffff05027812 */ /* 0x000fc800078ec0ff */
[----:B------:R-:W-:Y:S02]  /*01b0*/  IADD3 R8, PT, PT, R2, -0x100000, RZ ;  /* 0xfff0000002087810 */ /* 0x000fe40007ffe0ff */
[----:B------:R-:W-:-:S07]  /*01c0*/  MOV R2, 0x1e0 ;  /* 0x000001e000027802 */ /* 0x000fce0000000f00 */
[----:B------:R-:W-:Y:S05]  /*01d0*/  CALL.REL.NOINC `($__internal_1_$__cuda_sm20_dblrcp_rn_slowpath_v3) ;  /* 0x0000000000ac7944 */ /* 0x000fea0003c00000 */
[----:B------:R-:W-:Y:S02]  /*01e0*/  IMAD.MOV.U32 R2, RZ, RZ, R6 ;  /* 0x000000ffff027224 */ /* 0x000fe400078e0006 */
[----:B------:R-:W-:-:S07]  /*01f0*/  IMAD.MOV.U32 R3, RZ, RZ, R7 ;  /* 0x000000ffff037224 */ /* 0x000fce00078e0007 */
.L_x_25:
[----:B------:R-:W-:Y:S05]  /*0200*/  BSYNC.RECONVERGENT B0 ;  /* 0x0000000000007941 */ /* 0x000fea0003800200 */
.L_x_24:
[----:B------:R-:W0:Y:S01]  /*0210*/  LDC.64 R4, c[0x0][0x388] ;  /* 0x0000e200ff047b82 */ /* 0x000e220000000a00 */
[----:B------:R-:W-:-:S04]  /*0220*/  IMAD R7, R0, 0x9, RZ ;  /* 0x0000000900077824 */ /* 0x000fc800078e02ff */
[----:B0-----:R-:W-:-:S05]  /*0230*/  IMAD.WIDE R4, R7, 0x8, R4 ;  /* 0x0000000807047825 */ /* 0x001fca00078e0204 */
[----:B------:R-:W2:Y:S04]  /*0240*/  LDG.E.64 R6, desc[UR4][R4.64] ;  /* 0x0000000404067981 */ /* 0x000ea8000c1e1b00 */
[----:B------:R-:W3:Y:S04]  /*0250*/  LDG.E.64 R8, desc[UR4][R4.64+0x8] ;  /* 0x0000080404087981 */ /* 0x000ee8000c1e1b00 */
[----:B------:R-:W4:Y:S04]  /*0260*/  LDG.E.64 R10, desc[UR4][R4.64+0x10] ;  /* 0x00001004040a7981 */ /* 0x000f28000c1e1b00 */
[----:B------:R-:W5:Y:S04]  /*0270*/  LDG.E.64 R12, desc[UR4][R4.64+0x20] ;  /* 0x00002004040c7981 */ /* 0x000f68000c1e1b00 */
[----:B------:R-:W5:Y:S04]  /*0280*/  LDG.E.64 R14, desc[UR4][R4.64+0x28] ;  /* 0x00002804040e7981 */ /* 0x000f68000c1e1b00 */
[----:B------:R-:W5:Y:S01]  /*0290*/  LDG.E.64 R16, desc[UR4][R4.64+0x40] ;  /* 0x0000400404107981 */ /* 0x000f62000c1e1b00 */
[----:B--2---:R-:W-:-:S02]  /*02a0*/  DMUL R6, R6, R2 ;  /* 0x0000000206067228 */ /* 0x004fc40000000000 */
[----:B---3--:R-:W-:-:S05]  /*02b0*/  DMUL R8, R8, R2 ;  /* 0x0000000208087228 */ /* 0x008fca0000000000 */
[----:B------:R-:W-:Y:S01]  /*02c0*/  STG.E.64 desc[UR4][R4.64], R6 ;  /* 0x0000000604007986 */ /* 0x000fe2000c101b04 */
[----:B----4-:R-:W-:-:S03]  /*02d0*/  DMUL R10, R10, R2 ;  /* 0x000000020a0a7228 */ /* 0x010fc60000000000 */
[----:B------:R-:W-:Y:S01]  /*02e0*/  STG.E.64 desc[UR4][R4.64+0x8], R8 ;  /* 0x0000080804007986 */ /* 0x000fe2000c101b04 */
[----:B-----5:R-:W-:-:S03]  /*02f0*/  DMUL R12, R12, R2 ;  /* 0x000000020c0c7228 */ /* 0x020fc60000000000 */
[----:B------:R-:W-:Y:S01]  /*0300*/  STG.E.64 desc[UR4][R4.64+0x18], R8 ;  /* 0x0000180804007986 */ /* 0x000fe2000c101b04 */
[----:B------:R-:W-:-:S03]  /*0310*/  DMUL R14, R14, R2 ;  /* 0x000000020e0e7228 */ /* 0x000fc60000000000 */
[----:B------:R-:W-:Y:S01]  /*0320*/  STG.E.64 desc[UR4][R4.64+0x10], R10 ;  /* 0x0000100a04007986 */ /* 0x000fe2000c101b04 */
[----:B------:R-:W-:-:S03]  /*0330*/  DMUL R16, R16, R2 ;  /* 0x0000000210107228 */ /* 0x000fc60000000000 */
[----:B------:R-:W-:Y:S04]  /*0340*/  STG.E.64 desc[UR4][R4.64+0x30], R10 ;  /* 0x0000300a04007986 */ /* 0x000fe8000c101b04 */
[----:B------:R-:W-:Y:S04]  /*0350*/  STG.E.64 desc[UR4][R4.64+0x20], R12 ;  /* 0x0000200c04007986 */ /* 0x000fe8000c101b04 */
[----:B------:R-:W-:Y:S04]  /*0360*/  STG.E.64 desc[UR4][R4.64+0x28], R14 ;  /* 0x0000280e04007986 */ /* 0x000fe8000c101b04 */
[----:B------:R-:W-:Y:S04]  /*0370*/  STG.E.64 desc[UR4][R4.64+0x38], R14 ;  /* 0x0000380e04007986 */ /* 0x000fe8000c101b04 */
[----:B------:R-:W-:Y:S01]  /*0380*/  STG.E.64 desc[UR4][R4.64+0x40], R16 ;  /* 0x0000401004007986 */ /* 0x000fe2000c101b04 */
[----:B------:R-:W-:Y:S05]  /*0390*/  EXIT ;  /* 0x000000000000794d */ /* 0x000fea0003800000 */
.L_x_23:
[----:B------:R-:W0:Y:S01]  /*03a0*/  LDC.64 R4, c[0x0][0x388] ;  /* 0x0000e200ff047b82 */ /* 0x000e220000000a00 */
[----:B------:R-:W-:Y:S01]  /*03b0*/  IMAD R7, R0, 0x9, RZ ;  /* 0x0000000900077824 */ /* 0x000fe200078e02ff */
[----:B------:R-:W-:Y:S01]  /*03c0*/  MOV R2, 0x0 ;  /* 0x0000000000027802 */ /* 0x000fe20000000f00 */
[----:B------:R-:W-:Y:S02]  /*03d0*/  IMAD.MOV.U32 R3, RZ, RZ, 0x3ff00000 ;  /* 0x3ff00000ff037424 */ /* 0x000fe400078e00ff */
[----:B0-----:R-:W-:-:S05]  /*03e0*/  IMAD.WIDE R4, R7, 0x8, R4 ;  /* 0x0000000807047825 */ /* 0x001fca00078e0204 */
[----:B------:R-:W-:Y:S04]  /*03f0*/  STG.E.64 desc[UR4][R4.64], R2 ;  /* 0x0000000204007986 */ /* 0x000fe8000c101b04 */
[----:B------:R-:W-:Y:S04]  /*0400*/  STG.E.64 desc[UR4][R4.64+0x20], R2 ;  /* 0x0000200204007986 */ /* 0x000fe8000c101b04 */
[----:B------:R-:W-:Y:S04]  /*0410*/  STG.E.64 desc[UR4][R4.64+0x40], R2 ;  /* 0x0000400204007986 */ /* 0x000fe8000c101b04 */
[----:B------:R-:W-:Y:S04]  /*0420*/  STG.E.64 desc[UR4][R4.64+0x8], RZ ;  /* 0x000008ff04007986 */ /* 0x000fe8000c101b04 */
[----:B------:R-:W-:Y:S04]  /*0430*/  STG.E.64 desc[UR4][R4.64+0x10], RZ ;  /* 0x000010ff04007986 */ /* 0x000fe8000c101b04 */
[----:B------:R-:W-:Y:S04]  /*0440*/  STG.E.64 desc[UR4][R4.64+0x18], RZ ;  /* 0x000018ff04007986 */ /* 0x000fe8000c101b04 */
[----:B------:R-:W-:Y:S04]  /*0450*/  STG.E.64 desc[UR4][R4.64+0x28], RZ ;  /* 0x000028ff04007986 */ /* 0x000fe8000c101b04 */
[----:B------:R-:W-:Y:S04]  /*0460*/  STG.E.64 desc[UR4][R4.64+0x30], RZ ;  /* 0x000030ff04007986 */ /* 0x000fe8000c101b04 */
[----:B------:R-:W-:Y:S01]  /*0470*/  STG.E.64 desc[UR4][R4.64+0x38], RZ ;  /* 0x000038ff04007986 */ /* 0x000fe2000c101b04 */
[----:B------:R-:W-:Y:S05]  /*0480*/  EXIT ;  /* 0x000000000000794d */ /* 0x000fea0003800000 */
        .weak           $__internal_1_$__cuda_sm20_dblrcp_rn_slowpath_v3
        .type           $__internal_1_$__cuda_sm20_dblrcp_rn_slowpath_v3,@function
        .size           $__internal_1_$__cuda_sm20_dblrcp_rn_slowpath_v3,(.L_x_64 - $__internal_1_$__cuda_sm20_dblrcp_rn_slowpath_v3)
$__internal_1_$__cuda_sm20_dblrcp_rn_slowpath_v3:
[----:B------:R-:W-:Y:S01]  /*0490*/  DSETP.GTU.AND P0, PT, |R4|, +INF , PT ;  /* 0x7ff000000400742a */ /* 0x000fe20003f0c200 */
[----:B------:R-:W-:-:S13]  /*04a0*/  BSSY.RECONVERGENT B1, `(.L_x_26) ;  /* 0x0000023000017945 */ /* 0x000fda0003800200 */
[----:B------:R-:W-:Y:S05]  /*04b0*/  @P0 BRA `(.L_x_27) ;  /* 0x00000000007c0947 */ /* 0x000fea0003800000 */
[----:B------:R-:W-:-:S04]  /*04c0*/  LOP3.LUT R3, R5, 0x7fffffff, RZ, 0xc0, !PT ;  /* 0x7fffffff05037812 */ /* 0x000fc800078ec0ff */
[----:B------:R-:W-:-:S04]  /*04d0*/  IADD3 R6, PT, PT, R3, -0x1, RZ ;  /* 0xffffffff03067810 */ /* 0x000fc80007ffe0ff */
[----:B------:R-:W-:-:S13]  /*04e0*/  ISETP.GE.U32.AND P0, PT, R6, 0x7fefffff, PT ;  /* 0x7fefffff0600780c */ /* 0x000fda0003f06070 */
[----:B------:R-:W-:Y:S01]  /*04f0*/  @P0 LOP3.LUT R7, R5, 0x7ff00000, RZ, 0x3c, !PT ;  /* 0x7ff0000005070812 */ /* 0x000fe200078e3cff */
[----:B------:R-:W-:Y:S01]  /*0500*/  @P0 IMAD.MOV.U32 R6, RZ, RZ, RZ ;  /* 0x000000ffff060224 */ /* 0x000fe200078e00ff */
[----:B------:R-:W-:Y:S06]  /*0510*/  @P0 BRA `(.L_x_28) ;  /* 0x00000000006c0947 */ /* 0x000fec0003800000 */
[----:B------:R-:W-:-:S13]  /*0520*/  ISETP.GE.U32.AND P0, PT, R3, 0x1000001, PT ;  /* 0x010000010300780c */ /* 0x000fda0003f06070 */
[----:B------:R-:W-:Y:S05]  /*0530*/  @!P0 BRA `(.L_x_29) ;  /* 0x0000000000348947 */ /* 0x000fea0003800000 */
[----:B------:R-:W-:Y:S01]  /*0540*/  IADD3 R7, PT, PT, R5, -0x3fe00000, RZ ;  /* 0xc020000005077810 */ /* 0x000fe20007ffe0ff */
[----:B------:R-:W-:-:S03]  /*0550*/  IMAD.MOV.U32 R6, RZ, RZ, R4 ;  /* 0x000000ffff067224 */ /* 0x000fc600078e0004 */
        /* <DEDUP_REMOVED lines=11> */
.L_x_29:
[----:B------:R-:W-:Y:S01]  /*0610*/  DMUL R4, R4, 8.11296384146066816958e+31 ;  /* 0x4690000004047828 */ /* 0x000fe20000000000 */
[----:B------:R-:W-:-:S05]  /*0620*/  MOV R6, R8 ;  /* 0x0000000800067202 */ /* 0x000fca0000000f00 */
        /* <DEDUP_REMOVED lines=8> */
.L_x_27:
[----:B------:R-:W-:Y:S01]  /*06b0*/  LOP3.LUT R7, R5, 0x80000, RZ, 0xfc, !PT ;  /* 0x0008000005077812 */ /* 0x000fe200078efcff */
[----:B------:R-:W-:-:S07]  /*06c0*/  IMAD.MOV.U32 R6, RZ, RZ, R4 ;  /* 0x000000ffff067224 */ /* 0x000fce00078e0004 */
.L_x_28:
[----:B------:R-:W-:Y:S05]  /*06d0*/  BSYNC.RECONVERGENT B1 ;  /* 0x0000000000017941 */ /* 0x000fea0003800200 */
.L_x_26:
[----:B------:R-:W-:-:S04]  /*06e0*/  MOV R3, 0x0 ;  /* 0x0000000000037802 */ /* 0x000fc80000000f00 */
[----:B------:R-:W-:Y:S05]  /*06f0*/  RET.REL.NODEC R2 `(_Z20finalize_covariancesiPdPi) ;  /* 0xfffffff802407950 */ /* 0x000fea0003c3ffff */
.L_x_30:
        /* <DEDUP_REMOVED lines=16> */
.L_x_64:


//--------------------- .text._Z19compute_covariancesiPiP7double3PdS2_S2_S2_ --------------------------
	.section	.text._Z19compute_covariancesiPiP7double3PdS2_S2_S2_,"ax",@progbits
	.align	128
        .global         _Z19compute_covariancesiPiP7double3PdS2_S2_S2_
        .type           _Z19compute_covariancesiPiP7double3PdS2_S2_S2_,@function
        .size           _Z19compute_covariancesiPiP7double3PdS2_S2_S2_,(.L_x_69 - _Z19compute_covariancesiPiP7double3PdS2_S2_S2_)
        .other          _Z19compute_covariancesiPiP7double3PdS2_S2_S2_,@"STO_CUDA_ENTRY STV_DEFAULT"
_Z19compute_covariancesiPiP7double3PdS2_S2_S2_:
.text._Z19compute_covariancesiPiP7double3PdS2_S2_S2_:
[----:B------:R-:W-:Y:S01]  /*0000*/  LDC R1, c[0x0][0x37c] ;  /* 0x0000df00ff017b82 */ /* 0x000fe20000000800 */
[----:B------:R-:W0:Y:S01]  /*0010*/  S2R R9, SR_CTAID.X ;  /* 0x0000000000097919 */ /* 0x000e220000002500 */
[----:B------:R-:W0:Y:S01]  /*0020*/  LDCU UR4, c[0x0][0x360] ;  /* 0x00006c00ff0477ac */ /* 0x000e220008000800 */
[----:B------:R-:W0:Y:S01]  /*0030*/  S2R R0, SR_TID.X ;  /* 0x0000000000007919 */ /* 0x000e220000002100 */
[----:B------:R-:W1:Y:S01]  /*0040*/  LDCU UR5, c[0x0][0x380] ;  /* 0x00007000ff0577ac */ /* 0x000e620008000800 */
[----:B0-----:R-:W-:-:S05]  /*0050*/  IMAD R9, R9, UR4, R0 ;  /* 0x0000000409097c24 */ /* 0x001fca000f8e0200 */
[----:B-1----:R-:W-:-:S13]  /*0060*/  ISETP.GE.AND P0, PT, R9, UR5, PT ;  /* 0x0000000509007c0c */ /* 0x002fda000bf06270 */
[----:B------:R-:W-:Y:S05]  /*0070*/  @P0 EXIT ;  /* 0x000000000000094d */ /* 0x000fea0003800000 */
[----:B------:R-:W0:Y:S01]  /*0080*/  LDC.64 R4, c[0x0][0x388] ;  /* 0x0000e200ff047b82 */ /* 0x000e220000000a00 */
[----:B------:R-:W1:Y:S07]  /*0090*/  LDCU.64 UR4, c[0x0][0x358] ;  /* 0x00006b00ff0477ac */ /* 0x000e6e0008000a00 */
[----:B------:R-:W2:Y:S08]  /*00a0*/  LDC.64 R6, c[0x0][0x398] ;  /* 0x0000e600ff067b82 */ /* 0x000eb00000000a00 */
[----:B------:R-:W3:Y:S01]  /*00b0*/  LDC.64 R14, c[0x0][0x390] ;  /* 0x0000e400ff0e7b82 */ /* 0x000ee20000000a00 */
[----:B0-----:R-:W-:-:S07]  /*00c0*/  IMAD.WIDE R4, R9, 0x4, R4 ;  /* 0x0000000409047825 */ /* 0x001fce00078e0204 */
[----:B------:R-:W0:Y:S01]  /*00d0*/  LDC.64 R16, c[0x0][0x3a0] ;  /* 0x0000e800ff107b82 */ /* 0x000e220000000a00 */
[----:B-1----:R-:W2:Y:S07]  /*00e0*/  LDG.E R0, desc[UR4][R4.64] ;  /* 0x0000000404007981 */ /* 0x002eae000c1e1900 */
[----:B------:R-:W1:Y:S01]  /*00f0*/  LDC.64 R18, c[0x0][0x3a8] ;  /* 0x0000ea00ff127b82 */ /* 0x000e620000000a00 */
[----:B---3--:R-:W-:-:S07]  /*0100*/  IMAD.WIDE R14, R9, 0x18, R14 ;  /* 0x00000018090e7825 */ /* 0x008fce00078e020e */
[----:B------:R-:W3:Y:S01]  /*0110*/  LDC.64 R2, c[0x0][0x3b0] ;  /* 0x0000ec00ff027b82 */ /* 0x000ee20000000a00 */
[----:B------:R-:W4:Y:S04]  /*0120*/  LDG.E.64 R8, desc[UR4][R14.64] ;  /* 0x000000040e087981 */ /* 0x000f28000c1e1b00 */
[----:B------:R-:W4:Y:S04]  /*0130*/  LDG.E.64 R10, desc[UR4][R14.64+0x8] ;  /* 0x000008040e0a7981 */ /* 0x000f28000c1e1b00 */
[----:B------:R-:W4:Y:S01]  /*0140*/  LDG.E.64 R12, desc[UR4][R14.64+0x10] ;  /* 0x000010040e0c7981 */ /* 0x000f22000c1e1b00 */
[----:B--2---:R-:W-:-:S04]  /*0150*/  IMAD.WIDE R6, R0, 0x8, R6 ;  /* 0x0000000800067825 */ /* 0x004fc800078e0206 */
[C---:B0-----:R-:W-:Y:S02]  /*0160*/  IMAD.WIDE R16, R0.reuse, 0x8, R16 ;  /* 0x0000000800107825 */ /* 0x041fe400078e0210 */
[----:B------:R-:W4:Y:S02]  /*0170*/  LDG.E.64 R6, desc[UR4][R6.64] ;  /* 0x0000000406067981 */ /* 0x000f24000c1e1b00 */
[C---:B-1----:R-:W-:Y:S02]  /*0180*/  IMAD.WIDE R18, R0.reuse, 0x8, R18 ;  /* 0x0000000800127825 */ /* 0x042fe400078e0212 */
[----:B------:R-:W2:Y:S02]  /*0190*/  LDG.E.64 R16, desc[UR4][R16.64] ;  /* 0x0000000410107981 */ /* 0x000ea4000c1e1b00 */
[----:B------:R-:W-:Y:S02]  /*01a0*/  IMAD R5, R0, 0x9, RZ ;  /* 0x0000000900057824 */ /* 0x000fe400078e02ff */
[----:B------:R-:W2:Y:S02]  /*01b0*/  LDG.E.64 R18, desc[UR4][R18.64] ;  /* 0x0000000412127981 */ /* 0x000ea4000c1e1b00 */
[----:B---3--:R-:W-:-:S05]  /*01c0*/  IMAD.WIDE R2, R5, 0x8, R2 ;  /* 0x0000000805027825 */ /* 0x008fca00078e0202 */
[----:B------:R0:W5:Y:S01]  /*01d0*/  LDG.E.64 R4, desc[UR4][R2.64] ;  /* 0x0000000402047981 */ /* 0x000162000c1e1b00 */
[----:B------:R-:W-:Y:S01]  /*01e0*/  BSSY B0, `(.L_x_31) ;  /* 0x000000d000007945 */ /* 0x000fe20003800000 */
[----:B----4-:R-:W-:Y:S02]  /*01f0*/  DADD R8, R8, -R6 ;  /* 0x0000000008087229 */ /* 0x010fe40000000806 */
[----:B--2---:R-:W-:Y:S02]  /*0200*/  DADD R10, R10, -R16 ;  /* 0x000000000a0a7229 */ /* 0x004fe40000000810 */
[----:B------:R-:W-:-:S04]  /*0210*/  DADD R12, R12, -R18 ;  /* 0x000000000c0c7229 */ /* 0x000fc80000000812 */
[----:B0-----:R-:W-:-:S11]  /*0220*/  DMUL R20, R8, R8 ;  /* 0x0000000808147228 */ /* 0x001fd60000000000 */
.L_x_32:
[----:B-----5:R-:W-:Y:S01]  /*0230*/  DADD R6, R20, R4 ;  /* 0x0000000014067229 */ /* 0x020fe20000000004 */
[----:B------:R-:W-:Y:S09]  /*0240*/  YIELD ;  /* 0x0000000000007946 */ /* 0x000ff20003800000 */
[----:B------:R-:W2:Y:S02]  /*0250*/  ATOMG.E.CAS.64.STRONG.GPU PT, R6, [R2], R4, R6 ;  /* 0x00000004020673a9 */ /* 0x000ea400001ee506 */
[----:B--2---:R-:W-:Y:S01]  /*0260*/  ISETP.NE.U32.AND P0, PT, R4, R6, PT ;  /* 0x000000060400720c */ /* 0x004fe20003f05070 */
[----:B------:R-:W-:-:S03]  /*0270*/  IMAD.MOV.U32 R4, RZ, RZ, R6 ;  /* 0x000000ffff047224 */ /* 0x000fc600078e0006 */
[----:B------:R-:W-:Y:S01]  /*0280*/  ISETP.NE.AND.EX P0, PT, R5, R7, PT, P0 ;  /* 0x000000070500720c */ /* 0x000fe20003f05300 */
[----:B------:R-:W-:-:S12]  /*0290*/  IMAD.MOV.U32 R5, RZ, RZ, R7 ;  /* 0x000000ffff057224 */ /* 0x000fd800078e0007 */
[----:B------:R-:W-:Y:S05]  /*02a0*/  @P0 BRA `(.L_x_32) ;  /* 0xfffffffc00e00947 */ /* 0x000fea000383ffff */
[----:B------:R-:W-:Y:S05]  /*02b0*/  BSYNC B0 ;  /* 0x0000000000007941 */ /* 0x000fea0003800000 */
.L_x_31:
[----:B------:R0:W5:Y:S01]  /*02c0*/  LDG.E.64 R4, desc[UR4][R2.64+0x8] ;  /* 0x0000080402047981 */ /* 0x000162000c1e1b00 */
[----:B------:R-:W-:Y:S01]  /*02d0*/  DMUL R14, R8, R10 ;  /* 0x0000000a080e7228 */ /* 0x000fe20000000000 */
[----:B------:R-:W-:Y:S10]  /*02e0*/  BSSY B0, `(.L_x_33) ;  /* 0x0000009000007945 */ /* 0x000ff40003800000 */
.L_x_34:
[----:B-----5:R-:W-:Y:S01]  /*02f0*/  DADD R6, R14, R4 ;  /* 0x000000000e067229 */ /* 0x020fe20000000004 */
[----:B------:R-:W-:Y:S09]  /*0300*/  YIELD ;  /* 0x0000000000007946 */ /* 0x000ff20003800000 */
[----:B------:R-:W2:Y:S02]  /*0310*/  ATOMG.E.CAS.64.STRONG.GPU PT, R6, [R2+0x8], R4, R6 ;  /* 0x00000804020673a9 */ /* 0x000ea400001ee506 */
[----:B--2---:R-:W-:-:S02]  /*0320*/  ISETP.NE.U32.AND P0, PT, R4, R6, PT ;  /* 0x000000060400720c */ /* 0x004fc40003f05070 */
[----:B------:R-:W-:Y:S02]  /*0330*/  MOV R4, R6 ;  /* 0x0000000600047202 */ /* 0x000fe40000000f00 */
[----:B------:R-:W-:Y:S01]  /*0340*/  ISETP.NE.AND.EX P0, PT, R5, R7, PT, P0 ;  /* 0x000000070500720c */ /* 0x000fe20003f05300 */
[----:B------:R-:W-:-:S12]  /*0350*/  IMAD.MOV.U32 R5, RZ, RZ, R7 ;  /* 0x000000ffff057224 */ /* 0x000fd800078e0007 */
[----:B------:R-:W-:Y:S05]  /*0360*/  @P0 BRA `(.L_x_34) ;  /* 0xfffffffc00e00947 */ /* 0x000fea000383ffff */
[----:B------:R-:W-:Y:S05]  /*0370*/  BSYNC B0 ;  /* 0x0000000000007941 */ /* 0x000fea0003800000 */
.L_x_33:
[----:B------:R1:W5:Y:S01]  /*0380*/  LDG.E.64 R4, desc[UR4][R2.64+0x10] ;  /* 0x0000100402047981 */ /* 0x000362000c1e1b00 */
[----:B------:R-:W-:Y:S01]  /*0390*/  DMUL R8, R8, R12 ;  /* 0x0000000c08087228 */ /* 0x000fe20000000000 */
[----:B------:R-:W-:Y:S10]  /*03a0*/  BSSY B0, `(.L_x_35) ;  /* 0x0000009000007945 */ /* 0x000ff40003800000 */
.L_x_36:
[----:B-----5:R-:W-:Y:S01]  /*03b0*/  DADD R6, R8, R4 ;  /* 0x0000000008067229 */ /* 0x020fe20000000004 */
[----:B------:R-:W-:Y:S09]  /*03c0*/  YIELD ;  /* 0x0000000000007946 */ /* 0x000ff20003800000 */
[----:B------:R-:W2:Y:S02]  /*03d0*/  ATOMG.E.CAS.64.STRONG.GPU PT, R6, [R2+0x10], R4, R6 ;  /* 0x00001004020673a9 */ /* 0x000ea400001ee506 */
[----:B--2---:R-:W-:Y:S01]  /*03e0*/  ISETP.NE.U32.AND P0, PT, R4, R6, PT ;  /* 0x000000060400720c */ /* 0x004fe20003f05070 */
[----:B------:R-:W-:-:S03]  /*03f0*/  IMAD.MOV.U32 R4, RZ, RZ, R6 ;  /* 0x000000ffff047224 */ /* 0x000fc600078e0006 */
[-C--:B------:R-:W-:Y:S02]  /*0400*/  ISETP.NE.AND.EX P0, PT, R5, R7.reuse, PT, P0 ;  /* 0x000000070500720c */ /* 0x080fe40003f05300 */
[----:B------:R-:W-:-:S11]  /*0410*/  MOV R5, R7 ;  /* 0x0000000700057202 */ /* 0x000fd60000000f00 */
[----:B------:R-:W-:Y:S05]  /*0420*/  @P0 BRA `(.L_x_36) ;  /* 0xfffffffc00e00947 */ /* 0x000fea000383ffff */
[----:B------:R-:W-:Y:S05]  /*0430*/  BSYNC B0 ;  /* 0x0000000000007941 */ /* 0x000fea0003800000 */
.L_x_35:
[----:B------:R2:W5:Y:S01]  /*0440*/  LDG.E.64 R16, desc[UR4][R2.64+0x20] ;  /* 0x0000200402107981 */ /* 0x000562000c1e1b00 */
[----:B------:R-:W-:Y:S01]  /*0450*/  DMUL R4, R10, R10 ;  /* 0x0000000a0a047228 */ /* 0x000fe20000000000 */
[----:B------:R-:W-:Y:S10]  /*0460*/  BSSY B0, `(.L_x_37) ;  /* 0x0000009000007945 */ /* 0x000ff40003800000 */
.L_x_38:
[----:B-----5:R-:W-:Y:S01]  /*0470*/  DADD R18, R4, R16 ;  /* 0x0000000004127229 */ /* 0x020fe20000000010 */
[----:B------:R-:W-:Y:S09]  /*0480*/  YIELD ;  /* 0x0000000000007946 */ /* 0x000ff20003800000 */
[----:B------:R-:W3:Y:S02]  /*0490*/  ATOMG.E.CAS.64.STRONG.GPU PT, R18, [R2+0x20], R16, R18 ;  /* 0x00002010021273a9 */ /* 0x000ee400001ee512 */
[----:B---3--:R-:W-:Y:S01]  /*04a0*/  ISETP.NE.U32.AND P0, PT, R16, R18, PT ;  /* 0x000000121000720c */ /* 0x008fe20003f05070 */
[----:B------:R-:W-:-:S03]  /*04b0*/  IMAD.MOV.U32 R16, RZ, RZ, R18 ;  /* 0x000000ffff107224 */ /* 0x000fc600078e0012 */
[-C--:B------:R-:W-:Y:S02]  /*04c0*/  ISETP.NE.AND.EX P0, PT, R17, R19.reuse, PT, P0 ;  /* 0x000000131100720c */ /* 0x080fe40003f05300 */
[----:B------:R-:W-:-:S11]  /*04d0*/  MOV R17, R19 ;  /* 0x0000001300117202 */ /* 0x000fd60000000f00 */
[----:B------:R-:W-:Y:S05]  /*04e0*/  @P0 BRA `(.L_x_38) ;  /* 0xfffffffc00e00947 */ /* 0x000fea000383ffff */
[----:B------:R-:W-:Y:S05]  /*04f0*/  BSYNC B0 ;  /* 0x0000000000007941 */ /* 0x000fea0003800000 */
.L_x_37:
[----:B------:R3:W5:Y:S01]  /*0500*/  LDG.E.64 R4, desc[UR4][R2.64+0x28] ;  /* 0x0000280402047981 */ /* 0x000762000c1e1b00 */
[----:B------:R-:W-:Y:S01]  /*0510*/  DMUL R10, R10, R12 ;  /* 0x0000000c0a0a7228 */ /* 0x000fe20000000000 */
[----:B------:R-:W-:Y:S10]  /*0520*/  BSSY B0, `(.L_x_39) ;  /* 0x0000009000007945 */ /* 0x000ff40003800000 */
.L_x_40:
[----:B-----5:R-:W-:Y:S01]  /*0530*/  DADD R6, R10, R4 ;  /* 0x000000000a067229 */ /* 0x020fe20000000004 */
[----:B------:R-:W-:Y:S09]  /*0540*/  YIELD ;  /* 0x0000000000007946 */ /* 0x000ff20003800000 */
[----:B------:R-:W4:Y:S02]  /*0550*/  ATOMG.E.CAS.64.STRONG.GPU PT, R6, [R2+0x28], R4, R6 ;  /* 0x00002804020673a9 */ /* 0x000f2400001ee506 */
[----:B----4-:R-:W-:Y:S01]  /*0560*/  ISETP.NE.U32.AND P0, PT, R4, R6, PT ;  /* 0x000000060400720c */ /* 0x010fe20003f05070 */
[----:B------:R-:W-:-:S03]  /*0570*/  IMAD.MOV.U32 R4, RZ, RZ, R6 ;  /* 0x000000ffff047224 */ /* 0x000fc600078e0006 */
[-C--:B------:R-:W-:Y:S02]  /*0580*/  ISETP.NE.AND.EX P0, PT, R5, R7.reuse, PT, P0 ;  /* 0x000000070500720c */ /* 0x080fe40003f05300 */
[----:B------:R-:W-:-:S11]  /*0590*/  MOV R5, R7 ;  /* 0x0000000700057202 */ /* 0x000fd60000000f00 */
[----:B------:R-:W-:Y:S05]  /*05a0*/  @P0 BRA `(.L_x_40) ;  /* 0xfffffffc00e00947 */ /* 0x000fea000383ffff */
[----:B------:R-:W-:Y:S05]  /*05b0*/  BSYNC B0 ;  /* 0x0000000000007941 */ /* 0x000fea0003800000 */
.L_x_39:
[----:B------:R4:W5:Y:S01]  /*05c0*/  LDG.E.64 R4, desc[UR4][R2.64+0x40] ;  /* 0x0000400402047981 */ /* 0x000962000c1e1b00 */
[----:B------:R-:W-:-:S11]  /*05d0*/  DMUL R12, R12, R12 ;  /* 0x0000000c0c0c7228 */ /* 0x000fd60000000000 */
.L_x_41:
        /* <DEDUP_REMOVED lines=8> */
[----:B------:R-:W-:Y:S05]  /*0660*/  EXIT ;  /* 0x000000000000794d */ /* 0x000fea0003800000 */
.L_x_42:
        /* <DEDUP_REMOVED lines=9> */
.L_x_69:


//--------------------- .text._Z16compute_averagesiPdS_S_PiS_S_S_ --------------------------
	.section	.text._Z16compute_averagesiPdS_S_PiS_S_S_,"ax",@progbits
	.align	128
        .global         _Z16compute_averagesiPdS_S_PiS_S_S_
        .type           _Z16compute_averagesiPdS_S_PiS_S_S_,@function
        .size           _Z16compute_averagesiPdS_S_PiS_S_S_,(.L_x_65 - _Z16compute_averagesiPdS_S_PiS_S_S_)
        .other          _Z16compute_averagesiPdS_S_PiS_S_S_,@"STO_CUDA_ENTRY STV_DEFAULT"
_Z16compute_averagesiPdS_S_PiS_S_S_:
.text._Z16compute_averagesiPdS_S_PiS_S_S_:
        /* <DEDUP_REMOVED lines=10> */
[----:B0-----:R-:W-:-:S05]  /*00a0*/  IMAD.WIDE R2, R0, 0x4, R2 ;  /* 0x0000000400027825 */ /* 0x001fca00078e0202 */
[----:B-1----:R-:W2:Y:S02]  /*00b0*/  LDG.E R4, desc[UR4][R2.64] ;  /* 0x0000000402047981 */ /* 0x002ea4000c1e1900 */
[----:B--2---:R-:W-:-:S13]  /*00c0*/  ISETP.GE.AND P0, PT, R4, 0x1, PT ;  /* 0x000000010400780c */ /* 0x004fda0003f06270 */
[----:B------:R-:W-:Y:S05]  /*00d0*/  @!P0 BRA `(.L_x_43) ;  /* 0x0000000400588947 */ /* 0x000fea0003800000 */
[----:B------:R-:W0:Y:S02]  /*00e0*/  LDC.64 R6, c[0x0][0x388] ;  /* 0x0000e200ff067b82 */ /* 0x000e240000000a00 */
[----:B0-----:R-:W-:-:S06]  /*00f0*/  IMAD.WIDE R6, R0, 0x8, R6 ;  /* 0x0000000800067825 */ /* 0x001fcc00078e0206 */
[----:B------:R-:W2:Y:S01]  /*0100*/  LDG.E.64 R6, desc[UR4][R6.64] ;  /* 0x0000000406067981 */ /* 0x000ea2000c1e1b00 */
[----:B------:R-:W0:Y:S01]  /*0110*/  I2F.F64.U32 R4, R4 ;  /* 0x0000000400047312 */ /* 0x000e220000201800 */
[----:B------:R-:W-:Y:S01]  /*0120*/  IMAD.MOV.U32 R2, RZ, RZ, 0x1 ;  /* 0x00000001ff027424 */ /* 0x000fe200078e00ff */
[----:B------:R-:W-:Y:S06]  /*0130*/  BSSY.RECONVERGENT B0, `(.L_x_44) ;  /* 0x0000014000007945 */ /* 0x000fec0003800200 */
[----:B0-----:R-:W0:Y:S02]  /*0140*/  MUFU.RCP64H R3, R5 ;  /* 0x0000000500037308 */ /* 0x001e240000001800 */
[----:B0-----:R-:W-:-:S08]  /*0150*/  DFMA R8, -R4, R2, 1 ;  /* 0x3ff000000408742b */ /* 0x001fd00000000102 */
[----:B------:R-:W-:-:S08]  /*0160*/  DFMA R8, R8, R8, R8 ;  /* 0x000000080808722b */ /* 0x000fd00000000008 */
[----:B------:R-:W-:-:S08]  /*0170*/  DFMA R8, R2, R8, R2 ;  /* 0x000000080208722b */ /* 0x000fd00000000002 */
[----:B------:R-:W-:-:S08]  /*0180*/  DFMA R2, -R4, R8, 1 ;  /* 0x3ff000000402742b */ /* 0x000fd00000000108 */
[----:B------:R-:W-:-:S08]  /*0190*/  DFMA R2, R8, R2, R8 ;  /* 0x000000020802722b */ /* 0x000fd00000000008 */
[----:B--2---:R-:W-:Y:S01]  /*01a0*/  DMUL R8, R6, R2 ;  /* 0x0000000206087228 */ /* 0x004fe20000000000 */
[----:B------:R-:W-:-:S07]  /*01b0*/  FSETP.GEU.AND P1, PT, |R7|, 6.5827683646048100446e-37, PT ;  /* 0x036000000700780b */ /* 0x000fce0003f2e200 */
[----:B------:R-:W-:-:S08]  /*01c0*/  DFMA R10, -R4, R8, R6 ;  /* 0x00000008040a722b */ /* 0x000fd00000000106 */
[----:B------:R-:W-:-:S10]  /*01d0*/  DFMA R2, R2, R10, R8 ;  /* 0x0000000a0202722b */ /* 0x000fd40000000008 */
[----:B------:R-:W-:-:S05]  /*01e0*/  FFMA R8, RZ, R5, R3 ;  /* 0x00000005ff087223 */ /* 0x000fca0000000003 */
[----:B------:R-:W-:-:S13]  /*01f0*/  FSETP.GT.AND P0, PT, |R8|, 1.469367938527859385e-39, PT ;  /* 0x001000000800780b */ /* 0x000fda0003f04200 */
[----:B------:R-:W-:Y:S05]  /*0200*/  @P0 BRA P1, `(.L_x_45) ;  /* 0x0000000000180947 */ /* 0x000fea0000800000 */
[----:B------:R-:W-:Y:S01]  /*0210*/  IMAD.MOV.U32 R10, RZ, RZ, R6 ;  /* 0x000000ffff0a7224 */ /* 0x000fe200078e0006 */
[----:B------:R-:W-:Y:S01]  /*0220*/  MOV R12, 0x270 ;  /* 0x00000270000c7802 */ /* 0x000fe20000000f00 */
[----:B------:R-:W-:Y:S02]  /*0230*/  IMAD.MOV.U32 R11, RZ, RZ, R7 ;  /* 0x000000ffff0b7224 */ /* 0x000fe400078e0007 */
[----:B------:R-:W-:Y:S02]  /*0240*/  IMAD.MOV.U32 R8, RZ, RZ, R4 ;  /* 0x000000ffff087224 */ /* 0x000fe400078e0004 */
[----:B------:R-:W-:-:S07]  /*0250*/  IMAD.MOV.U32 R9, RZ, RZ, R5 ;  /* 0x000000ffff097224 */ /* 0x000fce00078e0005 */
[----:B------:R-:W-:Y:S05]  /*0260*/  CALL.REL.NOINC `($__internal_2_$__cuda_sm20_div_rn_f64_full) ;  /* 0x00000004001c7944 */ /* 0x000fea0003c00000 */
.L_x_45:
[----:B------:R-:W-:Y:S05]  /*0270*/  BSYNC.RECONVERGENT B0 ;  /* 0x0000000000007941 */ /* 0x000fea0003800200 */
.L_x_44:
[----:B------:R-:W0:Y:S08]  /*0280*/  LDC.64 R6, c[0x0][0x3a8] ;  /* 0x0000ea00ff067b82 */ /* 0x000e300000000a00 */
[----:B------:R-:W1:Y:S01]  /*0290*/  LDC.64 R8, c[0x0][0x390] ;  /* 0x0000e400ff087b82 */ /* 0x000e620000000a00 */
[----:B0-----:R-:W-:-:S05]  /*02a0*/  IMAD.WIDE R6, R0, 0x8, R6 ;  /* 0x0000000800067825 */ /* 0x001fca00078e0206 */
[----:B------:R0:W-:Y:S01]  /*02b0*/  STG.E.64 desc[UR4][R6.64], R2 ;  /* 0x0000000206007986 */ /* 0x0001e2000c101b04 */
[----:B-1----:R-:W-:-:S06]  /*02c0*/  IMAD.WIDE R8, R0, 0x8, R8 ;  /* 0x0000000800087825 */ /* 0x002fcc00078e0208 */
[----:B------:R-:W2:Y:S01]  /*02d0*/  LDG.E.64 R8, desc[UR4][R8.64] ;  /* 0x0000000408087981 */ /* 0x000ea2000c1e1b00 */
[----:B------:R-:W1:Y:S01]  /*02e0*/  MUFU.RCP64H R11, R5 ;  /* 0x00000005000b7308 */ /* 0x000e620000001800 */
[----:B------:R-:W-:Y:S01]  /*02f0*/  IMAD.MOV.U32 R10, RZ, RZ, 0x1 ;  /* 0x00000001ff0a7424 */ /* 0x000fe200078e00ff */
[----:B------:R-:W-:Y:S05]  /*0300*/  BSSY.RECONVERGENT B0, `(.L_x_46) ;  /* 0x0000013000007945 */ /* 0x000fea0003800200 */
[----:B-1----:R-:W-:-:S08]  /*0310*/  DFMA R12, -R4, R10, 1 ;  /* 0x3ff00000040c742b */ /* 0x002fd0000000010a */
[----:B------:R-:W-:-:S08]  /*0320*/  DFMA R12, R12, R12, R12 ;  /* 0x0000000c0c0c722b */ /* 0x000fd0000000000c */
[----:B------:R-:W-:-:S08]  /*0330*/  DFMA R12, R10, R12, R10 ;  /* 0x0000000c0a0c722b */ /* 0x000fd0000000000a */
[----:B------:R-:W-:-:S08]  /*0340*/  DFMA R10, -R4, R12, 1 ;  /* 0x3ff00000040a742b */ /* 0x000fd0000000010c */
[----:B------:R-:W-:-:S08]  /*0350*/  DFMA R14, R12, R10, R12 ;  /* 0x0000000a0c0e722b */ /* 0x000fd0000000000c */
[----:B--2---:R-:W-:Y:S01]  /*0360*/  DMUL R10, R14, R8 ;  /* 0x000000080e0a7228 */ /* 0x004fe20000000000 */
[----:B------:R-:W-:-:S07]  /*0370*/  FSETP.GEU.AND P1, PT, |R9|, 6.5827683646048100446e-37, PT ;  /* 0x036000000900780b */ /* 0x000fce0003f2e200 */
[----:B------:R-:W-:-:S08]  /*0380*/  DFMA R12, -R4, R10, R8 ;  /* 0x0000000a040c722b */ /* 0x000fd00000000108 */
[----:B0-----:R-:W-:-:S10]  /*0390*/  DFMA R2, R14, R12, R10 ;  /* 0x0000000c0e02722b */ /* 0x001fd4000000000a */
        /* <DEDUP_REMOVED lines=9> */
.L_x_47:
[----:B------:R-:W-:Y:S05]  /*0430*/  BSYNC.RECONVERGENT B0 ;  /* 0x0000000000007941 */ /* 0x000fea0003800200 */
.L_x_46:
        /* <DEDUP_REMOVED lines=22> */
[----:B------:R-:W-:Y:S01]  /*05a0*/  MOV R8, R4 ;  /* 0x0000000400087202 */ /* 0x000fe20000000f00 */
[----:B------:R-:W-:Y:S01]  /*05b0*/  IMAD.MOV.U32 R11, RZ, RZ, R9 ;  /* 0x000000ffff0b7224 */ /* 0x000fe200078e0009 */
[----:B------:R-:W-:Y:S01]  /*05c0*/  MOV R12, 0x5f0 ;  /* 0x000005f0000c7802 */ /* 0x000fe20000000f00 */
[----:B------:R-:W-:-:S07]  /*05d0*/  IMAD.MOV.U32 R9, RZ, RZ, R5 ;  /* 0x000000ffff097224 */ /* 0x000fce00078e0005 */
[----:B------:R-:W-:Y:S05]  /*05e0*/  CALL.REL.NOINC `($__internal_2_$__cuda_sm20_div_rn_f64_full) ;  /* 0x00000000003c7944 */ /* 0x000fea0003c00000 */
.L_x_49:
[----:B------:R-:W-:Y:S05]  /*05f0*/  BSYNC.RECONVERGENT B0 ;  /* 0x0000000000007941 */ /* 0x000fea0003800200 */
.L_x_48:
[----:B------:R-:W0:Y:S02]  /*0600*/  LDC.64 R4, c[0x0][0x3b8] ;  /* 0x0000ee00ff047b82 */ /* 0x000e240000000a00 */
[----:B0-----:R-:W-:-:S05]  /*0610*/  IMAD.WIDE R4, R0, 0x8, R4 ;  /* 0x0000000800047825 */ /* 0x001fca00078e0204 */
[----:B------:R-:W-:Y:S01]  /*0620*/  STG.E.64 desc[UR4][R4.64], R2 ;  /* 0x0000000204007986 */ /* 0x000fe2000c101b04 */
[----:B------:R-:W-:Y:S05]  /*0630*/  EXIT ;  /* 0x000000000000794d */ /* 0x000fea0003800000 */
.L_x_43:
[----:B------:R-:W0:Y:S08]  /*0640*/  LDC.64 R2, c[0x0][0x3a8] ;  /* 0x0000ea00ff027b82 */ /* 0x000e300000000a00 */
[----:B------:R-:W1:Y:S08]  /*0650*/  LDC.64 R4, c[0x0][0x3b0] ;  /* 0x0000ec00ff047b82 */ /* 0x000e700000000a00 */
[----:B------:R-:W2:Y:S01]  /*0660*/  LDC.64 R6, c[0x0][0x3b8] ;  /* 0x0000ee00ff067b82 */ /* 0x000ea20000000a00 */
[----:B0-----:R-:W-:-:S05]  /*0670*/  IMAD.WIDE R2, R0, 0x8, R2 ;  /* 0x0000000800027825 */ /* 0x001fca00078e0202 */
[----:B------:R-:W-:Y:S01]  /*0680*/  STG.E.64 desc[UR4][R2.64], RZ ;  /* 0x000000ff02007986 */ /* 0x000fe2000c101b04 */
[----:B-1----:R-:W-:-:S05]  /*0690*/  IMAD.WIDE R4, R0, 0x8, R4 ;  /* 0x0000000800047825 */ /* 0x002fca00078e0204 */
[----:B------:R-:W-:Y:S01]  /*06a0*/  STG.E.64 desc[UR4][R4.64], RZ ;  /* 0x000000ff04007986 */ /* 0x000fe2000c101b04 */
[----:B--2---:R-:W-:-:S05]  /*06b0*/  IMAD.WIDE R6, R0, 0x8, R6 ;  /* 0x0000000800067825 */ /* 0x004fca00078e0206 */
[----:B------:R-:W-:Y:S01]  /*06c0*/  STG.E.64 desc[UR4][R6.64], RZ ;  /* 0x000000ff06007986 */ /* 0x000fe2000c101b04 */
[----:B------:R-:W-:Y:S05]  /*06d0*/  EXIT ;  /* 0x000000000000794d */ /* 0x000fea0003800000 */
        .weak           $__internal_2_$__cuda_sm20_div_rn_f64_full
        .type           $__internal_2_$__cuda_sm20_div_rn_f64_full,@function
        .size           $__internal_2_$__cuda_sm20_div_rn_f64_full,(.L_x_65 - $__internal_2_$__cuda_sm20_div_rn_f64_full)
$__internal_2_$__cuda_sm20_div_rn_f64_full:
[C---:B------:R-:W-:Y:S01]  /*06e0*/  FSETP.GEU.AND P0, PT, |R9|.reuse, 1.469367938527859385e-39, PT ;  /* 0x001000000900780b */ /* 0x040fe20003f0e200 */
[----:B------:R-:W-:Y:S01]  /*06f0*/  IMAD.MOV.U32 R18, RZ, RZ, 0x1 ;  /* 0x00000001ff127424 */ /* 0x000fe200078e00ff */
[----:B------:R-:W-:Y:S01]  /*0700*/  LOP3.LUT R6, R9, 0x800fffff, RZ, 0xc0, !PT ;  /* 0x800fffff09067812 */ /* 0x000fe200078ec0ff */
[----:B------:R-:W-:Y:S01]  /*0710*/  BSSY.RECONVERGENT B1, `(.L_x_50) ;  /* 0x0000055000017945 */ /* 0x000fe20003800200 */
[C---:B------:R-:W-:Y:S02]  /*0720*/  FSETP.GEU.AND P2, PT, |R11|.reuse, 1.469367938527859385e-39, PT ;  /* 0x001000000b00780b */ /* 0x040fe40003f4e200 */
[----:B------:R-:W-:Y:S01]  /*0730*/  LOP3.LUT R7, R6, 0x3ff00000, RZ, 0xfc, !PT ;  /* 0x3ff0000006077812 */ /* 0x000fe200078efcff */
[----:B------:R-:W-:Y:S01]  /*0740*/  IMAD.MOV.U32 R6, RZ, RZ, R8 ;  /* 0x000000ffff067224 */ /* 0x000fe200078e0008 */
[----:B------:R-:W-:Y:S02]  /*0750*/  LOP3.LUT R13, R11, 0x7ff00000, RZ, 0xc0, !PT ;  /* 0x7ff000000b0d7812 */ /* 0x000fe400078ec0ff */
[----:B------:R-:W-:-:S03]  /*0760*/  LOP3.LUT R16, R9, 0x7ff00000, RZ, 0xc0, !PT ;  /* 0x7ff0000009107812 */ /* 0x000fc600078ec0ff */
[----:B------:R-:W-:Y:S01]  /*0770*/  @!P0 DMUL R6, R8, 8.98846567431157953865e+307 ;  /* 0x7fe0000008068828 */ /* 0x000fe20000000000 */
[----:B------:R-:W-:-:S03]  /*0780*/  ISETP.GE.U32.AND P1, PT, R13, R16, PT ;  /* 0x000000100d00720c */ /* 0x000fc60003f26070 */
[----:B------:R-:W-:Y:S01]  /*0790*/  @!P2 LOP3.LUT R14, R9, 0x7ff00000, RZ, 0xc0, !PT ;  /* 0x7ff00000090ea812 */ /* 0x000fe200078ec0ff */
[----:B------:R-:W-:Y:S01]  /*07a0*/  @!P2 IMAD.MOV.U32 R20, RZ, RZ, RZ ;  /* 0x000000ffff14a224 */ /* 0x000fe200078e00ff */
[----:B------:R-:W0:Y:S02]  /*07b0*/  MUFU.RCP64H R19, R7 ;  /* 0x0000000700137308 */ /* 0x000e240000001800 */
[----:B------:R-:W-:Y:S01]  /*07c0*/  @!P2 ISETP.GE.U32.AND P3, PT, R13, R14, PT ;  /* 0x0000000e0d00a20c */ /* 0x000fe20003f66070 */
[----:B------:R-:W-:-:S05]  /*07d0*/  IMAD.MOV.U32 R14, RZ, RZ, 0x1ca00000 ;  /* 0x1ca00000ff0e7424 */ /* 0x000fca00078e00ff */
[----:B------:R-:W-:-:S04]  /*07e0*/  @!P2 SEL R15, R14, 0x63400000, !P3 ;  /* 0x634000000e0fa807 */ /* 0x000fc80005800000 */
[----:B------:R-:W-:-:S04]  /*07f0*/  @!P2 LOP3.LUT R15, R15, 0x80000000, R11, 0xf8, !PT ;  /* 0x800000000f0fa812 */ /* 0x000fc800078ef80b */
[----:B------:R-:W-:Y:S01]  /*0800*/  @!P2 LOP3.LUT R21, R15, 0x100000, RZ, 0xfc, !PT ;  /* 0x001000000f15a812 */ /* 0x000fe200078efcff */
[----:B0-----:R-:W-:-:S08]  /*0810*/  DFMA R2, R18, -R6, 1 ;  /* 0x3ff000001202742b */ /* 0x001fd00000000806 */
[----:B------:R-:W-:-:S08]  /*0820*/  DFMA R2, R2, R2, R2 ;  /* 0x000000020202722b */ /* 0x000fd00000000002 */
[----:B------:R-:W-:Y:S01]  /*0830*/  DFMA R18, R18, R2, R18 ;  /* 0x000000021212722b */ /* 0x000fe20000000012 */
[----:B------:R-:W-:Y:S01]  /*0840*/  SEL R3, R14, 0x63400000, !P1 ;  /* 0x634000000e037807 */ /* 0x000fe20004800000 */
[----:B------:R-:W-:-:S03]  /*0850*/  IMAD.MOV.U32 R2, RZ, RZ, R10 ;  /* 0x000000ffff027224 */ /* 0x000fc600078e000a */
[----:B------:R-:W-:-:S03]  /*0860*/  LOP3.LUT R3, R3, 0x800fffff, R11, 0xf8, !PT ;  /* 0x800fffff03037812 */ /* 0x000fc600078ef80b */
[----:B------:R-:W-:-:S03]  /*0870*/  DFMA R22, R18, -R6, 1 ;  /* 0x3ff000001216742b */ /* 0x000fc60000000806 */
[----:B------:R-:W-:-:S05]  /*0880*/  @!P2 DFMA R2, R2, 2, -R20 ;  /* 0x400000000202a82b */ /* 0x000fca0000000814 */
[----:B------:R-:W-:Y:S01]  /*0890*/  DFMA R18, R18, R22, R18 ;  /* 0x000000161212722b */ /* 0x000fe20000000012 */
[----:B------:R-:W-:Y:S02]  /*08a0*/  IMAD.MOV.U32 R23, RZ, RZ, R13 ;  /* 0x000000ffff177224 */ /* 0x000fe400078e000d */
[----:B------:R-:W-:Y:S01]  /*08b0*/  IMAD.MOV.U32 R22, RZ, RZ, R16 ;  /* 0x000000ffff167224 */ /* 0x000fe200078e0010 */
[----:B------:R-:W-:Y:S02]  /*08c0*/  @!P0 LOP3.LUT R22, R7, 0x7ff00000, RZ, 0xc0, !PT ;  /* 0x7ff0000007168812 */ /* 0x000fe400078ec0ff */
[----:B------:R-:W-:Y:S02]  /*08d0*/  @!P2 LOP3.LUT R23, R3, 0x7ff00000, RZ, 0xc0, !PT ;  /* 0x7ff000000317a812 */ /* 0x000fe400078ec0ff */
[----:B------:R-:W-:Y:S01]  /*08e0*/  DMUL R20, R18, R2 ;  /* 0x0000000212147228 */ /* 0x000fe20000000000 */
[----:B------:R-:W-:Y:S02]  /*08f0*/  IADD3 R24, PT, PT, R22, -0x1, RZ ;  /* 0xffffffff16187810 */ /* 0x000fe40007ffe0ff */
[----:B------:R-:W-:-:S05]  /*0900*/  VIADD R15, R23, 0xffffffff ;  /* 0xffffffff170f7836 */ /* 0x000fca0000000000 */
[----:B------:R-:W-:Y:S01]  /*0910*/  DFMA R16, R20, -R6, R2 ;  /* 0x800000061410722b */ /* 0x000fe20000000002 */
[----:B------:R-:W-:-:S04]  /*0920*/  ISETP.GT.U32.AND P0, PT, R15, 0x7feffffe, PT ;  /* 0x7feffffe0f00780c */ /* 0x000fc80003f04070 */
[----:B------:R-:W-:-:S03]  /*0930*/  ISETP.GT.U32.OR P0, PT, R24, 0x7feffffe, P0 ;  /* 0x7feffffe1800780c */ /* 0x000fc60000704470 */
[----:B------:R-:W-:-:S10]  /*0940*/  DFMA R16, R18, R16, R20 ;  /* 0x000000101210722b */ /* 0x000fd40000000014 */
[----:B------:R-:W-:Y:S05]  /*0950*/  @P0 BRA `(.L_x_51) ;  /* 0x00000000006c0947 */ /* 0x000fea0003800000 */
[----:B------:R-:W-:-:S04]  /*0960*/  LOP3.LUT R18, R9, 0x7ff00000, RZ, 0xc0, !PT ;  /* 0x7ff0000009127812 */ /* 0x000fc800078ec0ff */
[CC--:B------:R-:W-:Y:S02]  /*0970*/  VIADDMNMX R10, R13.reuse, -R18.reuse, 0xb9600000, !PT ;  /* 0xb96000000d0a7446 */ /* 0x0c0fe40007800912 */
[----:B------:R-:W-:Y:S02]  /*0980*/  ISETP.GE.U32.AND P0, PT, R13, R18, PT ;  /* 0x000000120d00720c */ /* 0x000fe40003f06070 */
[----:B------:R-:W-:Y:S02]  /*0990*/  VIMNMX R10, PT, PT, R10, 0x46a00000, PT ;  /* 0x46a000000a0a7848 */ /* 0x000fe40003fe0100 */
[----:B------:R-:W-:-:S05]  /*09a0*/  SEL R13, R14, 0x63400000, !P0 ;  /* 0x634000000e0d7807 */ /* 0x000fca0004000000 */
[----:B------:R-:W-:Y:S02]  /*09b0*/  IMAD.IADD R13, R10, 0x1, -R13 ;  /* 0x000000010a0d7824 */ /* 0x000fe400078e0a0d */
[----:B------:R-:W-:Y:S02]  /*09c0*/  IMAD.MOV.U32 R10, RZ, RZ, RZ ;  /* 0x000000ffff0a7224 */ /* 0x000fe400078e00ff */
[----:B------:R-:W-:-:S06]  /*09d0*/  VIADD R11, R13, 0x7fe00000 ;  /* 0x7fe000000d0b7836 */ /* 0x000fcc0000000000 */
[----:B------:R-:W-:-:S10]  /*09e0*/  DMUL R14, R16, R10 ;  /* 0x0000000a100e7228 */ /* 0x000fd40000000000 */
[----:B------:R-:W-:-:S13]  /*09f0*/  FSETP.GTU.AND P0, PT, |R15|, 1.469367938527859385e-39, PT ;  /* 0x001000000f00780b */ /* 0x000fda0003f0c200 */
[----:B------:R-:W-:Y:S05]  /*0a00*/  @P0 BRA `(.L_x_52) ;  /* 0x0000000000940947 */ /* 0x000fea0003800000 */
[----:B------:R-:W-:Y:S01]  /*0a10*/  DFMA R2, R16, -R6, R2 ;  /* 0x800000061002722b */ /* 0x000fe20000000002 */
[----:B------:R-:W-:-:S09]  /*0a20*/  IMAD.MOV.U32 R10, RZ, RZ, RZ ;  /* 0x000000ffff0a7224 */ /* 0x000fd200078e00ff */
[C---:B------:R-:W-:Y:S02]  /*0a30*/  FSETP.NEU.AND P0, PT, R3.reuse, RZ, PT ;  /* 0x000000ff0300720b */ /* 0x040fe40003f0d000 */
[----:B------:R-:W-:-:S04]  /*0a40*/  LOP3.LUT R9, R3, 0x80000000, R9, 0x48, !PT ;  /* 0x8000000003097812 */ /* 0x000fc800078e4809 */
[----:B------:R-:W-:-:S07]  /*0a50*/  LOP3.LUT R11, R9, R11, RZ, 0xfc, !PT ;  /* 0x0000000b090b7212 */ /* 0x000fce00078efcff */
[----:B------:R-:W-:Y:S05]  /*0a60*/  @!P0 BRA `(.L_x_52) ;  /* 0x00000000007c8947 */ /* 0x000fea0003800000 */
[----:B------:R-:W-:Y:S01]  /*0a70*/  IMAD.MOV R3, RZ, RZ, -R13 ;  /* 0x000000ffff037224 */ /* 0x000fe200078e0a0d */
[----:B------:R-:W-:Y:S01]  /*0a80*/  DMUL.RP R10, R16, R10 ;  /* 0x0000000a100a7228 */ /* 0x000fe20000008000 */
[----:B------:R-:W-:-:S06]  /*0a90*/  IMAD.MOV.U32 R2, RZ, RZ, RZ ;  /* 0x000000ffff027224 */ /* 0x000fcc00078e00ff */
[----:B------:R-:W-:-:S03]  /*0aa0*/  DFMA R2, R14, -R2, R16 ;  /* 0x800000020e02722b */ /* 0x000fc60000000010 */
[----:B------:R-:W-:-:S03]  /*0ab0*/  LOP3.LUT R9, R11, R9, RZ, 0x3c, !PT ;  /* 0x000000090b097212 */ /* 0x000fc600078e3cff */
[----:B------:R-:W-:-:S04]  /*0ac0*/  IADD3 R2, PT, PT, -R13, -0x43300000, RZ ;  /* 0xbcd000000d027810 */ /* 0x000fc80007ffe1ff */
[----:B------:R-:W-:-:S04]  /*0ad0*/  FSETP.NEU.AND P0, PT, |R3|, R2, PT ;  /* 0x000000020300720b */ /* 0x000fc80003f0d200 */
[----:B------:R-:W-:Y:S02]  /*0ae0*/  FSEL R14, R10, R14, !P0 ;  /* 0x0000000e0a0e7208 */ /* 0x000fe40004000000 */
[----:B------:R-:W-:Y:S01]  /*0af0*/  FSEL R15, R9, R15, !P0 ;  /* 0x0000000f090f7208 */ /* 0x000fe20004000000 */
[----:B------:R-:W-:Y:S06]  /*0b00*/  BRA `(.L_x_52) ;  /* 0x0000000000547947 */ /* 0x000fec0003800000 */
.L_x_51:
[----:B------:R-:W-:-:S14]  /*0b10*/  DSETP.NAN.AND P0, PT, R10, R10, PT ;  /* 0x0000000a0a00722a */ /* 0x000fdc0003f08000 */
[----:B------:R-:W-:Y:S05]  /*0b20*/  @P0 BRA `(.L_x_53) ;  /* 0x0000000000440947 */ /* 0x000fea0003800000 */
[----:B------:R-:W-:-:S14]  /*0b30*/  DSETP.NAN.AND P0, PT, R8, R8, PT ;  /* 0x000000080800722a */ /* 0x000fdc0003f08000 */
[----:B------:R-:W-:Y:S05]  /*0b40*/  @P0 BRA `(.L_x_54) ;  /* 0x0000000000300947 */ /* 0x000fea0003800000 */
[----:B------:R-:W-:Y:S01]  /*0b50*/  ISETP.NE.AND P0, PT, R23, R22, PT ;  /* 0x000000161700720c */ /* 0x000fe20003f05270 */
[----:B------:R-:W-:Y:S02]  /*0b60*/  IMAD.MOV.U32 R14, RZ, RZ, 0x0 ;  /* 0x00000000ff0e7424 */ /* 0x000fe400078e00ff */
[----:B------:R-:W-:-:S10]  /*0b70*/  IMAD.MOV.U32 R15, RZ, RZ, -0x80000 ;  /* 0xfff80000ff0f7424 */ /* 0x000fd400078e00ff */
[----:B------:R-:W-:Y:S05]  /*0b80*/  @!P0 BRA `(.L_x_52) ;  /* 0x0000000000348947 */ /* 0x000fea0003800000 */
[----:B------:R-:W-:Y:S02]  /*0b90*/  ISETP.NE.AND P0, PT, R23, 0x7ff00000, PT ;  /* 0x7ff000001700780c */ /* 0x000fe40003f05270 */
[----:B------:R-:W-:Y:S02]  /*0ba0*/  LOP3.LUT R15, R11, 0x80000000, R9, 0x48, !PT ;  /* 0x800000000b0f7812 */ /* 0x000fe400078e4809 */
[----:B------:R-:W-:-:S13]  /*0bb0*/  ISETP.EQ.OR P0, PT, R22, RZ, !P0 ;  /* 0x000000ff1600720c */ /* 0x000fda0004702670 */
[----:B------:R-:W-:Y:S02]  /*0bc0*/  @P0 LOP3.LUT R2, R15, 0x7ff00000, RZ, 0xfc, !PT ;  /* 0x7ff000000f020812 */ /* 0x000fe400078efcff */
[----:B------:R-:W-:Y:S01]  /*0bd0*/  @!P0 MOV R14, RZ ;  /* 0x000000ff000e8202 */ /* 0x000fe20000000f00 */
[----:B------:R-:W-:Y:S02]  /*0be0*/  @P0 IMAD.MOV.U32 R14, RZ, RZ, RZ ;  /* 0x000000ffff0e0224 */ /* 0x000fe400078e00ff */
[----:B------:R-:W-:Y:S01]  /*0bf0*/  @P0 IMAD.MOV.U32 R15, RZ, RZ, R2 ;  /* 0x000000ffff0f0224 */ /* 0x000fe200078e0002 */
[----:B------:R-:W-:Y:S06]  /*0c00*/  BRA `(.L_x_52) ;  /* 0x0000000000147947 */ /* 0x000fec0003800000 */
.L_x_54:
[----:B------:R-:W-:Y:S01]  /*0c10*/  LOP3.LUT R15, R9, 0x80000, RZ, 0xfc, !PT ;  /* 0x00080000090f7812 */ /* 0x000fe200078efcff */
[----:B------:R-:W-:Y:S01]  /*0c20*/  IMAD.MOV.U32 R14, RZ, RZ, R8 ;  /* 0x000000ffff0e7224 */ /* 0x000fe200078e0008 */
[----:B------:R-:W-:Y:S06]  /*0c30*/  BRA `(.L_x_52) ;  /* 0x0000000000087947 */ /* 0x000fec0003800000 */
.L_x_53:
[----:B------:R-:W-:Y:S01]  /*0c40*/  LOP3.LUT R15, R11, 0x80000, RZ, 0xfc, !PT ;  /* 0x000800000b0f7812 */ /* 0x000fe200078efcff */
[----:B------:R-:W-:-:S07]  /*0c50*/  IMAD.MOV.U32 R14, RZ, RZ, R10 ;  /* 0x000000ffff0e7224 */ /* 0x000fce00078e000a */
.L_x_52:
[----:B------:R-:W-:Y:S05]  /*0c60*/  BSYNC.RECONVERGENT B1 ;  /* 0x0000000000017941 */ /* 0x000fea0003800200 */
.L_x_50:
[----:B------:R-:W-:Y:S02]  /*0c70*/  IMAD.MOV.U32 R13, RZ, RZ, 0x0 ;  /* 0x00000000ff0d7424 */ /* 0x000fe400078e00ff */
[----:B------:R-:W-:Y:S02]  /*0c80*/  IMAD.MOV.U32 R2, RZ, RZ, R14 ;  /* 0x000000ffff027224 */ /* 0x000fe400078e000e */
[----:B------:R-:W-:Y:S01]  /*0c90*/  IMAD.MOV.U32 R3, RZ, RZ, R15 ;  /* 0x000000ffff037224 */ /* 0x000fe200078e000f */
[----:B------:R-:W-:Y:S06]  /*0ca0*/  RET.REL.NODEC R12 `(_Z16compute_averagesiPdS_S_PiS_S_S_) ;  /* 0xfffffff00cd47950 */ /* 0x000fec0003c3ffff */
.L_x_55:
        /* <DEDUP_REMOVED lines=13> */
.L_x_65:


//--------------------- .text._Z12compute_sumsiPiP7double3PdS2_S2_ --------------------------
	.section	.text._Z12compute_sumsiPiP7double3PdS2_S2_,"ax",@progbits
	.align	128
        .global         _Z12compute_sumsiPiP7double3PdS2_S2_
        .type           _Z12compute_sumsiPiP7double3PdS2_S2_,@function
        .size           _Z12compute_sumsiPiP7double3PdS2_S2_,(.L_x_71 - _Z12compute_sumsiPiP7double3PdS2_S2_)
        .other          _Z12compute_sumsiPiP7double3PdS2_S2_,@"STO_CUDA_ENTRY STV_DEFAULT"
_Z12compute_sumsiPiP7double3PdS2_S2_:
.text._Z12compute_sumsiPiP7double3PdS2_S2_:
        /* <DEDUP_REMOVED lines=12> */
[----:B0-----:R-:W-:-:S05]  /*00c0*/  IMAD.WIDE R6, R3, 0x4, R6 ;  /* 0x0000000403067825 */ /* 0x001fca00078e0206 */
[----:B-1----:R-:W3:Y:S01]  /*00d0*/  LDG.E R0, desc[UR4][R6.64] ;  /* 0x0000000406007981 */ /* 0x002ee2000c1e1900 */
[----:B--2---:R-:W-:-:S05]  /*00e0*/  IMAD.WIDE R8, R3, 0x18, R8 ;  /* 0x0000001803087825 */ /* 0x004fca00078e0208 */
[----:B------:R0:W5:Y:S04]  /*00f0*/  LDG.E.64 R10, desc[UR4][R8.64] ;  /* 0x00000004080a7981 */ /* 0x000168000c1e1b00 */
[----:B------:R0:W5:Y:S04]  /*0100*/  LDG.E.64 R12, desc[UR4][R8.64+0x8] ;  /* 0x00000804080c7981 */ /* 0x000168000c1e1b00 */
[----:B------:R0:W5:Y:S01]  /*0110*/  LDG.E.64 R2, desc[UR4][R8.64+0x10] ;  /* 0x0000100408027981 */ /* 0x000162000c1e1b00 */
[----:B---3--:R-:W-:-:S05]  /*0120*/  IMAD.WIDE R14, R0, 0x8, R14 ;  /* 0x00000008000e7825 */ /* 0x008fca00078e020e */
[----:B------:R0:W5:Y:S01]  /*0130*/  LDG.E.64 R4, desc[UR4][R14.64] ;  /* 0x000000040e047981 */ /* 0x000162000c1e1b00 */
[----:B------:R-:W-:Y:S01]  /*0140*/  BSSY B0, `(.L_x_56) ;  /* 0x0000009000007945 */ /* 0x000fe20003800000 */
.L_x_57:
        /* <DEDUP_REMOVED lines=9> */
.L_x_56:
[----:B------:R-:W1:Y:S02]  /*01e0*/  LDC.64 R4, c[0x0][0x3a0] ;  /* 0x0000e800ff047b82 */ /* 0x000e640000000a00 */
[----:B-1----:R-:W-:-:S05]  /*01f0*/  IMAD.WIDE R4, R0, 0x8, R4 ;  /* 0x0000000800047825 */ /* 0x002fca00078e0204 */
[----:B0-----:R0:W5:Y:S01]  /*0200*/  LDG.E.64 R8, desc[UR4][R4.64] ;  /* 0x0000000404087981 */ /* 0x001162000c1e1b00 */
[----:B------:R-:W-:Y:S01]  /*0210*/  BSSY B0, `(.L_x_58) ;  /* 0x0000009000007945 */ /* 0x000fe20003800000 */
.L_x_59:
[----:B-----5:R-:W-:Y:S01]  /*0220*/  DADD R10, R12, R8 ;  /* 0x000000000c0a7229 */ /* 0x020fe20000000008 */
[----:B------:R-:W-:Y:S09]  /*0230*/  YIELD ;  /* 0x0000000000007946 */ /* 0x000ff20003800000 */
[----:B------:R-:W2:Y:S02]  /*0240*/  ATOMG.E.CAS.64.STRONG.GPU PT, R10, [R4], R8, R10 ;  /* 0x00000008040a73a9 */ /* 0x000ea400001ee50a */
[----:B--2---:R-:W-:-:S02]  /*0250*/  ISETP.NE.U32.AND P0, PT, R8, R10, PT ;  /* 0x0000000a0800720c */ /* 0x004fc40003f05070 */
[----:B------:R-:W-:Y:S02]  /*0260*/  MOV R8, R10 ;  /* 0x0000000a00087202 */ /* 0x000fe40000000f00 */
[----:B------:R-:W-:Y:S01]  /*0270*/  ISETP.NE.AND.EX P0, PT, R9, R11, PT, P0 ;  /* 0x0000000b0900720c */ /* 0x000fe20003f05300 */
[----:B------:R-:W-:-:S12]  /*0280*/  IMAD.MOV.U32 R9, RZ, RZ, R11 ;  /* 0x000000ffff097224 */ /* 0x000fd800078e000b */
[----:B------:R-:W-:Y:S05]  /*0290*/  @P0 BRA `(.L_x_59) ;  /* 0xfffffffc00e00947 */ /* 0x000fea000383ffff */
[----:B------:R-:W-:Y:S05]  /*02a0*/  BSYNC B0 ;  /* 0x0000000000007941 */ /* 0x000fea0003800000 */
.L_x_58:
[----:B0-----:R-:W0:Y:S02]  /*02b0*/  LDC.64 R4, c[0x0][0x3a8] ;  /* 0x0000ea00ff047b82 */ /* 0x001e240000000a00 */
[----:B0-----:R-:W-:-:S05]  /*02c0*/  IMAD.WIDE R4, R0, 0x8, R4 ;  /* 0x0000000800047825 */ /* 0x001fca00078e0204 */
[----:B------:R0:W5:Y:S02]  /*02d0*/  LDG.E.64 R8, desc[UR4][R4.64] ;  /* 0x0000000404087981 */ /* 0x000164000c1e1b00 */
.L_x_60:
[----:B-----5:R-:W-:Y:S01]  /*02e0*/  DADD R10, R2, R8 ;  /* 0x00000000020a7229 */ /* 0x020fe20000000008 */
[----:B------:R-:W-:Y:S09]  /*02f0*/  YIELD ;  /* 0x0000000000007946 */ /* 0x000ff20003800000 */
[----:B------:R-:W2:Y:S02]  /*0300*/  ATOMG.E.CAS.64.STRONG.GPU PT, R10, [R4], R8, R10 ;  /* 0x00000008040a73a9 */ /* 0x000ea400001ee50a */
[----:B--2---:R-:W-:-:S02]  /*0310*/  ISETP.NE.U32.AND P0, PT, R8, R10, PT ;  /* 0x0000000a0800720c */ /* 0x004fc40003f05070 */
[----:B------:R-:W-:Y:S02]  /*0320*/  MOV R8, R10 ;  /* 0x0000000a00087202 */ /* 0x000fe40000000f00 */
[-C--:B------:R-:W-:Y:S02]  /*0330*/  ISETP.NE.AND.EX P0, PT, R9, R11.reuse, PT, P0 ;  /* 0x0000000b0900720c */ /* 0x080fe40003f05300 */
[----:B------:R-:W-:-:S11]  /*0340*/  MOV R9, R11 ;  /* 0x0000000b00097202 */ /* 0x000fd60000000f00 */
[----:B------:R-:W-:Y:S05]  /*0350*/  @P0 BRA `(.L_x_60) ;  /* 0xfffffffc00e00947 */ /* 0x000fea000383ffff */
[----:B------:R-:W-:Y:S05]  /*0360*/  EXIT ;  /* 0x000000000000794d */ /* 0x000fea0003800000 */
.L_x_61:
        /* <DEDUP_REMOVED lines=9> */
.L_x_71:


//--------------------- .text._Z18read_sample_pixelsP6uchar4iiiPiP7double3 --------------------------
	.section	.text._Z18read_sample_pixelsP6uchar4iiiPiP7double3,"ax",@progbits
	.align	128
        .global         _Z18read_sample_pixelsP6uchar4iiiPiP7double3
        .type           _Z18read_sample_pixelsP6uchar4iiiPiP7double3,@function
        .size           _Z18read_sample_pixelsP6uchar4iiiPiP7double3,(.L_x_72 - _Z18read_sample_pixelsP6uchar4iiiPiP7double3)
        .other          _Z18read_sample_pixelsP6uchar4iiiPiP7double3,@"STO_CUDA_ENTRY STV_DEFAULT"
_Z18read_sample_pixelsP6uchar4iiiPiP7double3:
.text._Z18read_sample_pixelsP6uchar4iiiPiP7double3:
        /* <DEDUP_REMOVED lines=9> */
[----:B------:R-:W1:Y:S01]  /*0090*/  LDCU.64 UR4, c[0x0][0x358] ;  /* 0x00006b00ff0477ac */ /* 0x000e620008000a00 */
[----:B------:R-:W-:Y:S01]  /*00a0*/  SHF.L.U32 R5, R13, 0x1, RZ ;  /* 0x000000010d057819 */ /* 0x000fe200000006ff */
[----:B------:R-:W2:Y:S04]  /*00b0*/  LDCU.64 UR6, c[0x0][0x388] ;  /* 0x00007100ff0677ac */ /* 0x000ea80008000a00 */
[----:B0-----:R-:W-:-:S05]  /*00c0*/  IMAD.WIDE R2, R5, 0x4, R2 ;  /* 0x0000000405027825 */ /* 0x001fca00078e0202 */
[----:B-1----:R-:W2:Y:S04]  /*00d0*/  LDG.E R0, desc[UR4][R2.64] ;  /* 0x0000000402007981 */ /* 0x002ea8000c1e1900 */
[----:B------:R-:W3:Y:S01]  /*00e0*/  LDG.E R7, desc[UR4][R2.64+0x4] ;  /* 0x0000040402077981 */ /* 0x000ee2000c1e1900 */
[C---:B--2---:R-:W-:Y:S02]  /*00f0*/  ISETP.GE.AND P1, PT, R0.reuse, UR6, PT ;  /* 0x0000000600007c0c */ /* 0x044fe4000bf26270 */
[C---:B---3--:R-:W-:Y:S02]  /*0100*/  ISETP.GE.AND P0, PT, R7.reuse, UR7, PT ;  /* 0x0000000707007c0c */ /* 0x048fe4000bf06270 */
[----:B------:R-:W-:Y:S02]  /*0110*/  ISETP.LT.OR P1, PT, R0, RZ, P1 ;  /* 0x000000ff0000720c */ /* 0x000fe40000f21670 */
[----:B------:R-:W-:-:S04]  /*0120*/  ISETP.LT.OR P0, PT, R7, RZ, P0 ;  /* 0x000000ff0700720c */ /* 0x000fc80000701670 */
[----:B------:R-:W-:-:S13]  /*0130*/  PLOP3.LUT P0, PT, P1, P0, PT, 0xf8, 0x8f ;  /* 0x00000000008f781c */ /* 0x000fda0000f01f70 */
[----:B------:R-:W0:Y:S02]  /*0140*/  @P0 LDC.64 R4, c[0x0][0x3a0] ;  /* 0x0000e800ff040b82 */ /* 0x000e240000000a00 */
[----:B0-----:R-:W-:-:S05]  /*0150*/  @P0 IMAD.WIDE R4, R13, 0x18, R4 ;  /* 0x000000180d040825 */ /* 0x001fca00078e0204 */
[----:B------:R0:W-:Y:S04]  /*0160*/  @P0 STG.E.64 desc[UR4][R4.64], RZ ;  /* 0x000000ff04000986 */ /* 0x0001e8000c101b04 */
[----:B------:R0:W-:Y:S04]  /*0170*/  @P0 STG.E.64 desc[UR4][R4.64+0x8], RZ ;  /* 0x000008ff04000986 */ /* 0x0001e8000c101b04 */
[----:B------:R0:W-:Y:S01]  /*0180*/  @P0 STG.E.64 desc[UR4][R4.64+0x10], RZ ;  /* 0x000010ff04000986 */ /* 0x0001e2000c101b04 */
[----:B------:R-:W-:Y:S05]  /*0190*/  @P0 EXIT ;  /* 0x000000000000094d */ /* 0x000fea0003800000 */
[----:B------:R-:W1:Y:S01]  /*01a0*/  LDC.64 R2, c[0x0][0x380] ;  /* 0x0000e000ff027b82 */ /* 0x000e620000000a00 */
[----:B------:R-:W-:-:S07]  /*01b0*/  IMAD R7, R7, UR6, R0 ;  /* 0x0000000607077c24 */ /* 0x000fce000f8e0200 */
[----:B------:R-:W2:Y:S01]  /*01c0*/  LDC.64 R10, c[0x0][0x3a0] ;  /* 0x0000e800ff0a7b82 */ /* 0x000ea20000000a00 */
[----:B-1----:R-:W-:-:S06]  /*01d0*/  IMAD.WIDE R2, R7, 0x4, R2 ;  /* 0x0000000407027825 */ /* 0x002fcc00078e0202 */
[----:B------:R-:W0:Y:S01]  /*01e0*/  LDG.E R2, desc[UR4][R2.64] ;  /* 0x0000000402027981 */ /* 0x000e22000c1e1900 */
[----:B--2---:R-:W-:Y:S01]  /*01f0*/  IMAD.WIDE R10, R13, 0x18, R10 ;  /* 0x000000180d0a7825 */ /* 0x004fe200078e020a */
[----:B0-----:R-:W0:Y:S08]  /*0200*/  I2F.F64.U8 R4, R2 ;  /* 0x0000000200047312 */ /* 0x001e300000001800 */
[----:B------:R-:W1:Y:S01]  /*0210*/  I2F.F64.U8 R6, R2.B1 ;  /* 0x1000000200067312 */ /* 0x000e620000001800 */
[----:B0-----:R-:W-:Y:S07]  /*0220*/  STG.E.64 desc[UR4][R10.64], R4 ;  /* 0x000000040a007986 */ /* 0x001fee000c101b04 */
[----:B------:R-:W0:Y:S01]  /*0230*/  I2F.F64.U8 R8, R2.B2 ;  /* 0x2000000200087312 */ /* 0x000e220000001800 */
[----:B-1----:R-:W-:Y:S04]  /*0240*/  STG.E.64 desc[UR4][R10.64+0x8], R6 ;  /* 0x000008060a007986 */ /* 0x002fe8000c101b04 */
[----:B0-----:R-:W-:Y:S01]  /*0250*/  STG.E.64 desc[UR4][R10.64+0x10], R8 ;  /* 0x000010080a007986 */ /* 0x001fe2000c101b04 */
[----:B------:R-:W-:Y:S05]  /*0260*/  EXIT ;  /* 0x000000000000794d */ /* 0x000fea0003800000 */
.L_x_62:
        /* <DEDUP_REMOVED lines=9> */
.L_x_72:


//--------------------- .nv.shared.reserved.0     --------------------------
	.section	.nv.shared.reserved.0,"aw",@nobits
	.weak		__nv_reservedSMEM_offset_0_alias
	.size		__nv_reservedSMEM_offset_0_alias, 0, 64
	.other		__nv_reservedSMEM_offset_0_alias,@"STO_CUDA_RESERVED_SHARED STV_DEFAULT"
__nv_reservedSMEM_offset_0_alias:
	.zero		0
	.zero		64


//--------------------- .nv.constant0._Z15classify_kernelP6uchar4iii --------------------------
	.section	.nv.constant0._Z15classify_kernelP6uchar4iii,"a",@progbits
	.sectionflags	@""
	.align	4
.nv.constant0._Z15classify_kernelP6uchar4iii:
	.zero		916


//--------------------- .nv.constant0._Z18invert_covariancesiPdS_ --------------------------
	.section	.nv.constant0._Z18invert_covariancesiPdS_,"a",@progbits
	.sectionflags	@""
	.align	4
.nv.constant0._Z18invert_covariancesiPdS_:
	.zero		920


//--------------------- .nv.constant0._Z20finalize_covariancesiPdPi --------------------------
	.section	.nv.constant0._Z20finalize_covariancesiPdPi,"a",@progbits
	.sectionflags	@""
	.align	4
.nv.constant0._Z20finalize_covariancesiPdPi:
	.zero		920


//--------------------- .nv.constant0._Z19compute_covariancesiPiP7double3PdS2_S2_S2_ --------------------------
	.section	.nv.constant0._Z19compute_covariancesiPiP7double3PdS2_S2_S2_,"a",@progbits
	.sectionflags	@""
	.align	4
.nv.constant0._Z19compute_covariancesiPiP7double3PdS2_S2_S2_:
	.zero		952


//--------------------- .nv.constant0._Z16compute_averagesiPdS_S_PiS_S_S_ --------------------------
	.section	.nv.constant0._Z16compute_averagesiPdS_S_PiS_S_S_,"a",@progbits
	.sectionflags	@""
	.align	4
.nv.constant0._Z16compute_averagesiPdS_S_PiS_S_S_:
	.zero		960


//--------------------- .nv.constant0._Z12compute_sumsiPiP7double3PdS2_S2_ --------------------------
	.section	.nv.constant0._Z12compute_sumsiPiP7double3PdS2_S2_,"a",@progbits
	.sectionflags	@""
	.align	4
.nv.constant0._Z12compute_sumsiPiP7double3PdS2_S2_:
	.zero		944


//--------------------- .nv.constant0._Z18read_sample_pixelsP6uchar4iiiPiP7double3 --------------------------
	.section	.nv.constant0._Z18read_sample_pixelsP6uchar4iiiPiP7double3,"a",@progbits
	.sectionflags	@""
	.align	4
.nv.constant0._Z18read_sample_pixelsP6uchar4iiiPiP7double3:
	.zero		936


//--------------------- SYMBOLS --------------------------

	.type		.nv.reservedSmem.offset0,@object
	.size		.nv.reservedSmem.offset0,0x4
